//
// Generated by NVIDIA NVVM Compiler
//
// Compiler Build ID: CL-36424714
// Cuda compilation tools, release 13.0, V13.0.88
// Based on NVVM 20.0.0
//

.version 9.0
.target sm_100
.address_size 64

	// .globl	_Z4initPdddddii
.extern .shared .align 16 .b8 grid_new_s[];
.extern .shared .align 16 .b8 grid_old_s[];

.visible .entry _Z4initPdddddii(
	.param .u64 .ptr .align 1 _Z4initPdddddii_param_0,
	.param .f64 _Z4initPdddddii_param_1,
	.param .f64 _Z4initPdddddii_param_2,
	.param .f64 _Z4initPdddddii_param_3,
	.param .f64 _Z4initPdddddii_param_4,
	.param .u32 _Z4initPdddddii_param_5,
	.param .u32 _Z4initPdddddii_param_6
)
{
	.reg .pred 	%p<7>;
	.reg .b32 	%r<57>;
	.reg .b64 	%rd<12>;
	.reg .b64 	%fd<91>;

	ld.param.u64 	%rd2, [_Z4initPdddddii_param_0];
	ld.param.f64 	%fd3, [_Z4initPdddddii_param_1];
	ld.param.f64 	%fd4, [_Z4initPdddddii_param_2];
	ld.param.f64 	%fd5, [_Z4initPdddddii_param_3];
	ld.param.f64 	%fd6, [_Z4initPdddddii_param_4];
	ld.param.u32 	%r23, [_Z4initPdddddii_param_5];
	ld.param.u32 	%r22, [_Z4initPdddddii_param_6];
	cvta.to.global.u64 	%rd1, %rd2;
	shr.s32 	%r24, %r23, 31;
	shr.u32 	%r25, %r24, 22;
	add.s32 	%r26, %r23, %r25;
	and.b32  	%r27, %r26, -1024;
	sub.s32 	%r1, %r23, %r27;
	shr.s32 	%r2, %r26, 10;
	mov.u32 	%r3, %tid.x;
	setp.ge.u32 	%p1, %r3, %r1;
	@%p1 bra 	$L__BB0_2;
	mad.lo.s32 	%r55, %r3, %r2, %r3;
	add.s32 	%r28, %r2, %r55;
	add.s32 	%r52, %r28, 1;
	bra.uni 	$L__BB0_3;
$L__BB0_2:
	mad.lo.s32 	%r55, %r2, %r3, %r1;
	add.s32 	%r52, %r55, %r2;
$L__BB0_3:
	setp.ge.s32 	%p2, %r55, %r52;
	@%p2 bra 	$L__BB0_9;
	add.s32 	%r10, %r22, 2;
	mul.f64 	%fd7, %fd6, 0d4008000000000000;
	mul.f64 	%fd1, %fd6, %fd7;
	mul.f64 	%fd8, %fd6, 0d402921FB54442D18;
	mul.f64 	%fd2, %fd6, %fd8;
	mul.lo.s32 	%r11, %r3, %r2;
	min.u32 	%r12, %r3, %r1;
	add.s32 	%r29, %r11, %r12;
	sub.s32 	%r30, %r52, %r29;
	and.b32  	%r13, %r30, 3;
	setp.eq.s32 	%p3, %r13, 0;
	@%p3 bra 	$L__BB0_7;
	neg.s32 	%r53, %r13;
$L__BB0_6:
	.pragma "nounroll";
	mul.wide.s32 	%rd3, %r55, 8;
	add.s64 	%rd4, %rd1, %rd3;
	div.s32 	%r31, %r55, %r10;
	mul.lo.s32 	%r32, %r31, %r10;
	sub.s32 	%r33, %r55, %r32;
	mul.wide.s32 	%rd5, %r31, %r31;
	cvt.rn.f64.u64 	%fd9, %rd5;
	mul.f64 	%fd10, %fd5, %fd9;
	mul.f64 	%fd11, %fd5, %fd10;
	div.rn.f64 	%fd12, %fd11, %fd1;
	mov.f64 	%fd13, 0d3FF0000000000000;
	sub.f64 	%fd14, %fd13, %fd12;
	mul.f64 	%fd15, %fd14, 0d4008000000000000;
	mul.f64 	%fd16, %fd15, 0d4010000000000000;
	mul.f64 	%fd17, %fd16, 0d400921FB54442D18;
	mul.f64 	%fd18, %fd17, 0d3E7AD7F29ABCAF48;
	cvt.rn.f64.s32 	%fd19, %r33;
	fma.rn.f64 	%fd20, %fd4, %fd19, %fd3;
	mul.f64 	%fd21, %fd20, %fd18;
	cvt.rn.f64.s32 	%fd22, %r31;
	mul.f64 	%fd23, %fd21, %fd22;
	mul.f64 	%fd24, %fd5, %fd23;
	div.rn.f64 	%fd25, %fd24, %fd2;
	st.global.f64 	[%rd4], %fd25;
	add.s32 	%r55, %r55, 1;
	add.s32 	%r53, %r53, 1;
	setp.ne.s32 	%p4, %r53, 0;
	@%p4 bra 	$L__BB0_6;
$L__BB0_7:
	sub.s32 	%r34, %r11, %r52;
	add.s32 	%r35, %r34, %r12;
	setp.gt.u32 	%p5, %r35, -4;
	@%p5 bra 	$L__BB0_9;
$L__BB0_8:
	div.s32 	%r36, %r55, %r10;
	mul.lo.s32 	%r37, %r36, %r10;
	sub.s32 	%r38, %r55, %r37;
	mul.wide.s32 	%rd6, %r36, %r36;
	cvt.rn.f64.u64 	%fd26, %rd6;
	mul.f64 	%fd27, %fd5, %fd26;
	mul.f64 	%fd28, %fd5, %fd27;
	div.rn.f64 	%fd29, %fd28, %fd1;
	mov.f64 	%fd30, 0d3FF0000000000000;
	sub.f64 	%fd31, %fd30, %fd29;
	mul.f64 	%fd32, %fd31, 0d4008000000000000;
	mul.f64 	%fd33, %fd32, 0d4010000000000000;
	mul.f64 	%fd34, %fd33, 0d400921FB54442D18;
	mul.f64 	%fd35, %fd34, 0d3E7AD7F29ABCAF48;
	cvt.rn.f64.s32 	%fd36, %r38;
	fma.rn.f64 	%fd37, %fd4, %fd36, %fd3;
	mul.f64 	%fd38, %fd37, %fd35;
	cvt.rn.f64.s32 	%fd39, %r36;
	mul.f64 	%fd40, %fd38, %fd39;
	mul.f64 	%fd41, %fd5, %fd40;
	div.rn.f64 	%fd42, %fd41, %fd2;
	mul.wide.s32 	%rd7, %r55, 8;
	add.s64 	%rd8, %rd1, %rd7;
	st.global.f64 	[%rd8], %fd42;
	add.s32 	%r39, %r55, 1;
	div.s32 	%r40, %r39, %r10;
	mul.lo.s32 	%r41, %r40, %r10;
	sub.s32 	%r42, %r39, %r41;
	mul.wide.s32 	%rd9, %r40, %r40;
	cvt.rn.f64.u64 	%fd43, %rd9;
	mul.f64 	%fd44, %fd5, %fd43;
	mul.f64 	%fd45, %fd5, %fd44;
	div.rn.f64 	%fd46, %fd45, %fd1;
	sub.f64 	%fd47, %fd30, %fd46;
	mul.f64 	%fd48, %fd47, 0d4008000000000000;
	mul.f64 	%fd49, %fd48, 0d4010000000000000;
	mul.f64 	%fd50, %fd49, 0d400921FB54442D18;
	mul.f64 	%fd51, %fd50, 0d3E7AD7F29ABCAF48;
	cvt.rn.f64.s32 	%fd52, %r42;
	fma.rn.f64 	%fd53, %fd4, %fd52, %fd3;
	mul.f64 	%fd54, %fd53, %fd51;
	cvt.rn.f64.s32 	%fd55, %r40;
	mul.f64 	%fd56, %fd54, %fd55;
	mul.f64 	%fd57, %fd5, %fd56;
	div.rn.f64 	%fd58, %fd57, %fd2;
	st.global.f64 	[%rd8+8], %fd58;
	add.s32 	%r43, %r55, 2;
	div.s32 	%r44, %r43, %r10;
	mul.lo.s32 	%r45, %r44, %r10;
	sub.s32 	%r46, %r43, %r45;
	mul.wide.s32 	%rd10, %r44, %r44;
	cvt.rn.f64.u64 	%fd59, %rd10;
	mul.f64 	%fd60, %fd5, %fd59;
	mul.f64 	%fd61, %fd5, %fd60;
	div.rn.f64 	%fd62, %fd61, %fd1;
	sub.f64 	%fd63, %fd30, %fd62;
	mul.f64 	%fd64, %fd63, 0d4008000000000000;
	mul.f64 	%fd65, %fd64, 0d4010000000000000;
	mul.f64 	%fd66, %fd65, 0d400921FB54442D18;
	mul.f64 	%fd67, %fd66, 0d3E7AD7F29ABCAF48;
	cvt.rn.f64.s32 	%fd68, %r46;
	fma.rn.f64 	%fd69, %fd4, %fd68, %fd3;
	mul.f64 	%fd70, %fd69, %fd67;
	cvt.rn.f64.s32 	%fd71, %r44;
	mul.f64 	%fd72, %fd70, %fd71;
	mul.f64 	%fd73, %fd5, %fd72;
	div.rn.f64 	%fd74, %fd73, %fd2;
	st.global.f64 	[%rd8+16], %fd74;
	add.s32 	%r47, %r55, 3;
	div.s32 	%r48, %r47, %r10;
	mul.lo.s32 	%r49, %r48, %r10;
	sub.s32 	%r50, %r47, %r49;
	mul.wide.s32 	%rd11, %r48, %r48;
	cvt.rn.f64.u64 	%fd75, %rd11;
	mul.f64 	%fd76, %fd5, %fd75;
	mul.f64 	%fd77, %fd5, %fd76;
	div.rn.f64 	%fd78, %fd77, %fd1;
	sub.f64 	%fd79, %fd30, %fd78;
	mul.f64 	%fd80, %fd79, 0d4008000000000000;
	mul.f64 	%fd81, %fd80, 0d4010000000000000;
	mul.f64 	%fd82, %fd81, 0d400921FB54442D18;
	mul.f64 	%fd83, %fd82, 0d3E7AD7F29ABCAF48;
	cvt.rn.f64.s32 	%fd84, %r50;
	fma.rn.f64 	%fd85, %fd4, %fd84, %fd3;
	mul.f64 	%fd86, %fd85, %fd83;
	cvt.rn.f64.s32 	%fd87, %r48;
	mul.f64 	%fd88, %fd86, %fd87;
	mul.f64 	%fd89, %fd5, %fd88;
	div.rn.f64 	%fd90, %fd89, %fd2;
	st.global.f64 	[%rd8+24], %fd90;
	add.s32 	%r55, %r55, 4;
	setp.lt.s32 	%p6, %r55, %r52;
	@%p6 bra 	$L__BB0_8;
$L__BB0_9:
	ret;

}
	// .globl	_Z3runPdddliii
.visible .entry _Z3runPdddliii(
	.param .u64 .ptr .align 1 _Z3runPdddliii_param_0,
	.param .f64 _Z3runPdddliii_param_1,
	.param .f64 _Z3runPdddliii_param_2,
	.param .u64 _Z3runPdddliii_param_3,
	.param .u32 _Z3runPdddliii_param_4,
	.param .u32 _Z3runPdddliii_param_5,
	.param .u32 _Z3runPdddliii_param_6
)
{
	.reg .pred 	%p<48>;
	.reg .b32 	%r<151>;
	.reg .b64 	%rd<17>;
	.reg .b64 	%fd<104>;

	ld.param.u64 	%rd6, [_Z3runPdddliii_param_0];
	ld.param.f64 	%fd2, [_Z3runPdddliii_param_1];
	ld.param.f64 	%fd3, [_Z3runPdddliii_param_2];
	ld.param.u64 	%rd5, [_Z3runPdddliii_param_3];
	ld.param.u32 	%r73, [_Z3runPdddliii_param_4];
	ld.param.u32 	%r71, [_Z3runPdddliii_param_5];
	ld.param.u32 	%r72, [_Z3runPdddliii_param_6];
	cvta.to.global.u64 	%rd1, %rd6;
	shr.s32 	%r74, %r73, 31;
	shr.u32 	%r75, %r74, 22;
	add.s32 	%r76, %r73, %r75;
	and.b32  	%r77, %r76, -1024;
	sub.s32 	%r1, %r73, %r77;
	shr.s32 	%r2, %r76, 10;
	mov.u32 	%r3, %tid.x;
	setp.ge.u32 	%p1, %r3, %r1;
	@%p1 bra 	$L__BB1_2;
	mad.lo.s32 	%r132, %r3, %r2, %r3;
	add.s32 	%r78, %r2, %r132;
	add.s32 	%r133, %r78, 1;
	bra.uni 	$L__BB1_3;
$L__BB1_2:
	mad.lo.s32 	%r132, %r2, %r3, %r1;
	add.s32 	%r133, %r132, %r2;
$L__BB1_3:
	setp.le.s32 	%p2, %r133, %r132;
	@%p2 bra 	$L__BB1_10;
	sub.s32 	%r79, %r133, %r132;
	and.b32  	%r11, %r79, 3;
	setp.eq.s32 	%p3, %r11, 0;
	mov.u32 	%r136, %r132;
	@%p3 bra 	$L__BB1_7;
	mov.b32 	%r135, 0;
	mov.u32 	%r82, grid_new_s;
	mov.u32 	%r136, %r132;
$L__BB1_6:
	.pragma "nounroll";
	mul.wide.s32 	%rd7, %r136, 8;
	add.s64 	%rd8, %rd1, %rd7;
	ld.global.f64 	%fd4, [%rd8];
	shl.b32 	%r81, %r136, 3;
	add.s32 	%r83, %r82, %r81;
	st.shared.f64 	[%r83], %fd4;
	add.s32 	%r136, %r136, 1;
	add.s32 	%r135, %r135, 1;
	setp.ne.s32 	%p4, %r135, %r11;
	@%p4 bra 	$L__BB1_6;
$L__BB1_7:
	sub.s32 	%r84, %r132, %r133;
	setp.gt.u32 	%p5, %r84, -4;
	@%p5 bra 	$L__BB1_10;
	mov.u32 	%r86, grid_new_s;
$L__BB1_9:
	mul.wide.s32 	%rd9, %r136, 8;
	add.s64 	%rd10, %rd1, %rd9;
	ld.global.f64 	%fd5, [%rd10];
	shl.b32 	%r85, %r136, 3;
	add.s32 	%r87, %r86, %r85;
	st.shared.f64 	[%r87], %fd5;
	ld.global.f64 	%fd6, [%rd10+8];
	st.shared.f64 	[%r87+8], %fd6;
	ld.global.f64 	%fd7, [%rd10+16];
	st.shared.f64 	[%r87+16], %fd7;
	ld.global.f64 	%fd8, [%rd10+24];
	st.shared.f64 	[%r87+24], %fd8;
	add.s32 	%r136, %r136, 4;
	setp.ne.s32 	%p6, %r136, %r133;
	@%p6 bra 	$L__BB1_9;
$L__BB1_10:
	bar.sync 	0;
	setp.lt.s64 	%p7, %rd5, 1;
	@%p7 bra 	$L__BB1_26;
	add.s32 	%r19, %r72, 2;
	add.s32 	%r20, %r72, 1;
	add.s32 	%r21, %r71, 1;
	sub.s32 	%r88, %r133, %r132;
	not.b32 	%r89, %r132;
	add.s32 	%r22, %r133, %r89;
	and.b32  	%r23, %r88, 3;
	shl.b32 	%r90, %r132, 3;
	mov.u32 	%r91, grid_new_s;
	add.s32 	%r24, %r91, %r90;
	mov.u32 	%r92, grid_old_s;
	add.s32 	%r25, %r92, %r90;
	add.s32 	%r26, %r132, 1;
	add.s32 	%r27, %r132, 3;
	and.b32  	%r28, %r88, 1;
	shl.b32 	%r93, %r72, 3;
	add.s32 	%r29, %r25, %r93;
	mul.lo.s32 	%r94, %r132, %r132;
	setp.lt.u32 	%p8, %r94, 2;
	sub.s32 	%r95, -2, %r94;
	selp.b32 	%r96, %r95, -2, %p8;
	cvt.rn.f64.s32 	%fd1, %r96;
	sub.s32 	%r97, %r132, %r72;
	shl.b32 	%r98, %r97, 3;
	add.s32 	%r30, %r92, %r98;
	mov.b64 	%rd16, 0;
$L__BB1_12:
	setp.le.s32 	%p9, %r133, %r132;
	@%p9 bra 	$L__BB1_20;
	setp.eq.s32 	%p10, %r23, 0;
	mov.u32 	%r138, %r132;
	@%p10 bra 	$L__BB1_17;
	setp.eq.s32 	%p11, %r23, 1;
	ld.shared.f64 	%fd9, [%r24];
	st.shared.f64 	[%r25], %fd9;
	mov.u32 	%r138, %r26;
	@%p11 bra 	$L__BB1_17;
	add.s32 	%r138, %r132, 2;
	setp.eq.s32 	%p12, %r23, 2;
	ld.shared.f64 	%fd10, [%r24+8];
	st.shared.f64 	[%r25+8], %fd10;
	@%p12 bra 	$L__BB1_17;
	ld.shared.f64 	%fd11, [%r24+16];
	st.shared.f64 	[%r25+16], %fd11;
	mov.u32 	%r138, %r27;
$L__BB1_17:
	setp.lt.u32 	%p13, %r22, 3;
	@%p13 bra 	$L__BB1_20;
	sub.s32 	%r145, %r138, %r133;
	shl.b32 	%r99, %r138, 3;
	mov.u32 	%r100, grid_new_s;
	add.s32 	%r101, %r100, %r99;
	add.s32 	%r144, %r101, 16;
	mov.u32 	%r102, grid_old_s;
	add.s32 	%r103, %r102, %r99;
	add.s32 	%r143, %r103, 16;
$L__BB1_19:
	ld.shared.f64 	%fd12, [%r144+-16];
	st.shared.f64 	[%r143+-16], %fd12;
	ld.shared.f64 	%fd13, [%r144+-8];
	st.shared.f64 	[%r143+-8], %fd13;
	ld.shared.f64 	%fd14, [%r144];
	st.shared.f64 	[%r143], %fd14;
	ld.shared.f64 	%fd15, [%r144+8];
	st.shared.f64 	[%r143+8], %fd15;
	add.s32 	%r145, %r145, 4;
	add.s32 	%r144, %r144, 32;
	add.s32 	%r143, %r143, 32;
	setp.ne.s32 	%p14, %r145, 0;
	@%p14 bra 	$L__BB1_19;
$L__BB1_20:
	bar.sync 	0;
	@%p9 bra 	$L__BB1_47;
	setp.eq.s32 	%p16, %r28, 0;
	mov.u32 	%r146, %r132;
	@%p16 bra 	$L__BB1_35;
	div.s32 	%r54, %r132, %r19;
	mul.lo.s32 	%r104, %r54, %r19;
	sub.s32 	%r105, %r132, %r104;
	setp.eq.s32 	%p17, %r105, 0;
	setp.eq.s32 	%p18, %r105, %r20;
	or.pred  	%p19, %p17, %p18;
	mov.u32 	%r146, %r26;
	@%p19 bra 	$L__BB1_35;
	setp.eq.s32 	%p20, %r54, 0;
	setp.eq.s32 	%p21, %r54, %r21;
	or.pred  	%p22, %p20, %p21;
	mov.u32 	%r146, %r26;
	@%p22 bra 	$L__BB1_35;
	setp.eq.s32 	%p23, %r54, 1;
	@%p23 bra 	$L__BB1_34;
	ld.shared.f64 	%fd16, [%r29+16];
	ld.shared.f64 	%fd17, [%r25];
	fma.rn.f64 	%fd18, %fd17, %fd1, %fd16;
	ld.shared.f64 	%fd19, [%r30+-16];
	add.f64 	%fd20, %fd19, %fd18;
	ld.shared.f64 	%fd21, [%r25+8];
	add.f64 	%fd22, %fd17, %fd17;
	sub.f64 	%fd23, %fd21, %fd22;
	ld.shared.f64 	%fd24, [%r25+-8];
	add.f64 	%fd25, %fd24, %fd23;
	mul.f64 	%fd26, %fd3, %fd25;
	fma.rn.f64 	%fd27, %fd2, %fd20, %fd26;
	ld.shared.f64 	%fd28, [%r24];
	add.f64 	%fd29, %fd28, %fd27;
	st.shared.f64 	[%r24], %fd29;
	mov.u32 	%r146, %r26;
	bra.uni 	$L__BB1_35;
$L__BB1_26:
	setp.le.s32 	%p43, %r133, %r132;
	@%p43 bra 	$L__BB1_33;
	sub.s32 	%r125, %r133, %r132;
	and.b32  	%r36, %r125, 3;
	setp.eq.s32 	%p44, %r36, 0;
	mov.u32 	%r142, %r132;
	@%p44 bra 	$L__BB1_30;
	shl.b32 	%r126, %r132, 3;
	mov.u32 	%r127, grid_new_s;
	add.s32 	%r140, %r127, %r126;
	neg.s32 	%r139, %r36;
	mov.u32 	%r142, %r132;
$L__BB1_29:
	.pragma "nounroll";
	mul.wide.s32 	%rd12, %r142, 8;
	add.s64 	%rd13, %rd1, %rd12;
	ld.shared.f64 	%fd99, [%r140];
	st.global.f64 	[%rd13], %fd99;
	add.s32 	%r142, %r142, 1;
	add.s32 	%r140, %r140, 8;
	add.s32 	%r139, %r139, 1;
	setp.ne.s32 	%p45, %r139, 0;
	@%p45 bra 	$L__BB1_29;
$L__BB1_30:
	sub.s32 	%r128, %r132, %r133;
	setp.gt.u32 	%p46, %r128, -4;
	@%p46 bra 	$L__BB1_33;
	sub.s32 	%r149, %r142, %r133;
	shl.b32 	%r129, %r142, 3;
	mov.u32 	%r130, grid_new_s;
	add.s32 	%r131, %r129, %r130;
	add.s32 	%r148, %r131, 16;
	add.s64 	%rd3, %rd1, 16;
$L__BB1_32:
	mul.wide.s32 	%rd14, %r142, 8;
	add.s64 	%rd15, %rd3, %rd14;
	ld.shared.f64 	%fd100, [%r148+-16];
	st.global.f64 	[%rd15+-16], %fd100;
	ld.shared.f64 	%fd101, [%r148+-8];
	st.global.f64 	[%rd15+-8], %fd101;
	ld.shared.f64 	%fd102, [%r148];
	st.global.f64 	[%rd15], %fd102;
	ld.shared.f64 	%fd103, [%r148+8];
	st.global.f64 	[%rd15+8], %fd103;
	add.s32 	%r142, %r142, 4;
	add.s32 	%r149, %r149, 4;
	add.s32 	%r148, %r148, 32;
	setp.ne.s32 	%p47, %r149, 0;
	@%p47 bra 	$L__BB1_32;
$L__BB1_33:
	ret;
$L__BB1_34:
	ld.shared.f64 	%fd30, [%r29+16];
	ld.shared.f64 	%fd31, [%r25];
	mul.f64 	%fd32, %fd31, 0dC010000000000000;
	fma.rn.f64 	%fd33, %fd30, 0d4000000000000000, %fd32;
	ld.shared.f64 	%fd34, [%r25+8];
	add.f64 	%fd35, %fd31, %fd31;
	sub.f64 	%fd36, %fd34, %fd35;
	ld.shared.f64 	%fd37, [%r25+-8];
	add.f64 	%fd38, %fd37, %fd36;
	mul.f64 	%fd39, %fd3, %fd38;
	fma.rn.f64 	%fd40, %fd2, %fd33, %fd39;
	ld.shared.f64 	%fd41, [%r24];
	add.f64 	%fd42, %fd41, %fd40;
	st.shared.f64 	[%r24], %fd42;
	mov.u32 	%r146, %r26;
$L__BB1_35:
	setp.eq.s32 	%p24, %r22, 0;
	@%p24 bra 	$L__BB1_47;
$L__BB1_36:
	div.s32 	%r57, %r146, %r19;
	mul.lo.s32 	%r106, %r57, %r19;
	sub.s32 	%r107, %r146, %r106;
	setp.eq.s32 	%p25, %r107, 0;
	setp.eq.s32 	%p26, %r107, %r20;
	add.s32 	%r108, %r146, %r72;
	shl.b32 	%r109, %r108, 3;
	mov.u32 	%r110, grid_old_s;
	add.s32 	%r58, %r110, %r109;
	shl.b32 	%r111, %r146, 3;
	add.s32 	%r59, %r110, %r111;
	sub.s32 	%r112, %r146, %r72;
	shl.b32 	%r113, %r112, 3;
	add.s32 	%r60, %r110, %r113;
	mov.u32 	%r114, grid_new_s;
	add.s32 	%r61, %r114, %r111;
	or.pred  	%p27, %p25, %p26;
	@%p27 bra 	$L__BB1_41;
	setp.eq.s32 	%p28, %r57, 0;
	setp.eq.s32 	%p29, %r57, %r21;
	or.pred  	%p30, %p28, %p29;
	@%p30 bra 	$L__BB1_41;
	setp.ne.s32 	%p31, %r57, 1;
	@%p31 bra 	$L__BB1_40;
	ld.shared.f64 	%fd58, [%r58+16];
	ld.shared.f64 	%fd59, [%r59];
	mul.f64 	%fd60, %fd59, 0dC010000000000000;
	fma.rn.f64 	%fd61, %fd58, 0d4000000000000000, %fd60;
	ld.shared.f64 	%fd62, [%r59+8];
	add.f64 	%fd63, %fd59, %fd59;
	sub.f64 	%fd64, %fd62, %fd63;
	ld.shared.f64 	%fd65, [%r59+-8];
	add.f64 	%fd66, %fd65, %fd64;
	mul.f64 	%fd67, %fd3, %fd66;
	fma.rn.f64 	%fd68, %fd2, %fd61, %fd67;
	ld.shared.f64 	%fd69, [%r61];
	add.f64 	%fd70, %fd69, %fd68;
	st.shared.f64 	[%r61], %fd70;
	bra.uni 	$L__BB1_41;
$L__BB1_40:
	ld.shared.f64 	%fd43, [%r58+16];
	mul.lo.s32 	%r115, %r146, %r146;
	add.s32 	%r116, %r115, 1;
	setp.lt.u32 	%p32, %r116, 3;
	sub.s32 	%r117, -2, %r115;
	selp.b32 	%r118, %r117, -2, %p32;
	cvt.rn.f64.s32 	%fd44, %r118;
	ld.shared.f64 	%fd45, [%r59];
	fma.rn.f64 	%fd46, %fd45, %fd44, %fd43;
	ld.shared.f64 	%fd47, [%r60+-16];
	add.f64 	%fd48, %fd47, %fd46;
	ld.shared.f64 	%fd49, [%r59+8];
	add.f64 	%fd50, %fd45, %fd45;
	sub.f64 	%fd51, %fd49, %fd50;
	ld.shared.f64 	%fd52, [%r59+-8];
	add.f64 	%fd53, %fd52, %fd51;
	mul.f64 	%fd54, %fd3, %fd53;
	fma.rn.f64 	%fd55, %fd2, %fd48, %fd54;
	ld.shared.f64 	%fd56, [%r61];
	add.f64 	%fd57, %fd56, %fd55;
	st.shared.f64 	[%r61], %fd57;
$L__BB1_41:
	add.s32 	%r62, %r146, 1;
	div.s32 	%r63, %r62, %r19;
	mul.lo.s32 	%r119, %r63, %r19;
	sub.s32 	%r120, %r62, %r119;
	setp.eq.s32 	%p33, %r120, 0;
	setp.eq.s32 	%p34, %r120, %r20;
	or.pred  	%p35, %p33, %p34;
	@%p35 bra 	$L__BB1_46;
	setp.eq.s32 	%p36, %r63, 0;
	setp.eq.s32 	%p37, %r63, %r21;
	or.pred  	%p38, %p36, %p37;
	@%p38 bra 	$L__BB1_46;
	setp.eq.s32 	%p39, %r63, 1;
	@%p39 bra 	$L__BB1_45;
	ld.shared.f64 	%fd71, [%r58+24];
	mul.lo.s32 	%r121, %r62, %r62;
	add.s32 	%r122, %r121, 1;
	setp.lt.u32 	%p40, %r122, 3;
	sub.s32 	%r123, -2, %r121;
	selp.b32 	%r124, %r123, -2, %p40;
	cvt.rn.f64.s32 	%fd72, %r124;
	ld.shared.f64 	%fd73, [%r59+8];
	fma.rn.f64 	%fd74, %fd73, %fd72, %fd71;
	ld.shared.f64 	%fd75, [%r60+-8];
	add.f64 	%fd76, %fd75, %fd74;
	ld.shared.f64 	%fd77, [%r59+16];
	add.f64 	%fd78, %fd73, %fd73;
	sub.f64 	%fd79, %fd77, %fd78;
	ld.shared.f64 	%fd80, [%r59];
	add.f64 	%fd81, %fd80, %fd79;
	mul.f64 	%fd82, %fd3, %fd81;
	fma.rn.f64 	%fd83, %fd2, %fd76, %fd82;
	ld.shared.f64 	%fd84, [%r61+8];
	add.f64 	%fd85, %fd84, %fd83;
	st.shared.f64 	[%r61+8], %fd85;
	bra.uni 	$L__BB1_46;
$L__BB1_45:
	ld.shared.f64 	%fd86, [%r58+24];
	ld.shared.f64 	%fd87, [%r59+8];
	mul.f64 	%fd88, %fd87, 0dC010000000000000;
	fma.rn.f64 	%fd89, %fd86, 0d4000000000000000, %fd88;
	ld.shared.f64 	%fd90, [%r59+16];
	add.f64 	%fd91, %fd87, %fd87;
	sub.f64 	%fd92, %fd90, %fd91;
	ld.shared.f64 	%fd93, [%r59];
	add.f64 	%fd94, %fd93, %fd92;
	mul.f64 	%fd95, %fd3, %fd94;
	fma.rn.f64 	%fd96, %fd2, %fd89, %fd95;
	ld.shared.f64 	%fd97, [%r61+8];
	add.f64 	%fd98, %fd97, %fd96;
	st.shared.f64 	[%r61+8], %fd98;
$L__BB1_46:
	add.s32 	%r146, %r146, 2;
	setp.ne.s32 	%p41, %r146, %r133;
	@%p41 bra 	$L__BB1_36;
$L__BB1_47:
	add.s64 	%rd16, %rd16, 1;
	bar.sync 	0;
	setp.eq.s64 	%p42, %rd16, %rd5;
	@%p42 bra 	$L__BB1_26;
	bra.uni 	$L__BB1_12;

}


// ===== COMPILED SASS (sm_100) =====

	.target	sm_100

	.elftype	@"ET_EXEC"


//--------------------- .note.nv.tkinfo           --------------------------
	.section	.note.nv.tkinfo,"",@"SHT_NOTE"
	.sectionflags	@"SHF_NOTE_NV_TKINFO"
	.tkinfo
        /*0018*/ 	.word	0x00000002
        /*0030*/ 	.string	""
        /*0030*/ 	.string	"ptxas"
        /*0030*/ 	.string	"Cuda compilation tools, release 13.0, V13.0.88"
        /*0030*/ 	.string	"Build cuda_13.0.r13.0/compiler.36424714_0"
        /*0030*/ 	.string	"-arch sm_100 -m 64 "



//--------------------- .note.nv.cuinfo           --------------------------
	.section	.note.nv.cuinfo,"",@"SHT_NOTE"
	.sectionflags	@"SHF_NOTE_NV_CUINFO"
        /*0018*/ 	.short	0x0002
        /*001a*/ 	.short	0x0064
        /*001c*/ 	.short	0x0082
	.zero		2


//--------------------- .nv.info                  --------------------------
	.section	.nv.info,"",@"SHT_CUDA_INFO"
	.align	4


	//----- nvinfo : EIATTR_REGCOUNT
	.align		4
        /*0000*/ 	.byte	0x04, 0x2f
        /*0002*/ 	.short	(.L_1 - .L_0)
	.align		4
.L_0:
        /*0004*/ 	.word	index@(_Z4initPdddddii)
        /*0008*/ 	.word	0x00000024


	//----- nvinfo : EIATTR_FRAME_SIZE
	.align		4
.L_1:
        /*000c*/ 	.byte	0x04, 0x11
        /*000e*/ 	.short	(.L_3 - .L_2)
	.align		4
.L_2:
        /*0010*/ 	.word	index@($__internal_0_$__cuda_sm20_div_rn_f64_full)
        /*0014*/ 	.word	0x00000000


	//----- nvinfo : EIATTR_FRAME_SIZE
	.align		4
.L_3:
        /*0018*/ 	.byte	0x04, 0x11
        /*001a*/ 	.short	(.L_5 - .L_4)
	.align		4
.L_4:
        /*001c*/ 	.word	index@(_Z4initPdddddii)
        /*0020*/ 	.word	0x00000000


	//----- nvinfo : EIATTR_REGCOUNT
	.align		4
.L_5:
        /*0024*/ 	.byte	0x04, 0x2f
        /*0026*/ 	.short	(.L_7 - .L_6)
	.align		4
.L_6:
        /*0028*/ 	.word	index@(_Z3runPdddliii)
        /*002c*/ 	.word	0x00000020


	//----- nvinfo : EIATTR_FRAME_SIZE
	.align		4
.L_7:
        /*0030*/ 	.byte	0x04, 0x11
        /*0032*/ 	.short	(.L_9 - .L_8)
	.align		4
.L_8:
        /*0034*/ 	.word	index@(_Z3runPdddliii)
        /*0038*/ 	.word	0x00000000


	//----- nvinfo : EIATTR_MIN_STACK_SIZE
	.align		4
.L_9:
        /*003c*/ 	.byte	0x04, 0x12
        /*003e*/ 	.short	(.L_11 - .L_10)
	.align		4
.L_10:
        /*0040*/ 	.word	index@(_Z3runPdddliii)
        /*0044*/ 	.word	0x00000000


	//----- nvinfo : EIATTR_MIN_STACK_SIZE
	.align		4
.L_11:
        /*0048*/ 	.byte	0x04, 0x12
        /*004a*/ 	.short	(.L_13 - .L_12)
	.align		4
.L_12:
        /*004c*/ 	.word	index@(_Z4initPdddddii)
        /*0050*/ 	.word	0x00000000
.L_13:


//--------------------- .nv.compat                --------------------------
	.section	.nv.compat,"",@"SHT_CUDA_COMPAT_INFO"
	.align	4
        /*0000*/ 	.byte	0x02, 0x09, 0x00, 0x00, 0x02, 0x02, 0x01, 0x00, 0x02, 0x05, 0x05, 0x00, 0x03, 0x07, 0x01, 0x01
        /*0010*/ 	.byte	0x02, 0x03, 0x00, 0x00, 0x02, 0x06, 0x01, 0x00, 0x04, 0x0b, 0x08, 0x00, 0x01, 0x00, 0x00, 0x00
        /*0020*/ 	.byte	0x00, 0x00, 0x00, 0x00


//--------------------- .nv.info._Z3runPdddliii   --------------------------
	.section	.nv.info._Z3runPdddliii,"",@"SHT_CUDA_INFO"
	.sectionflags	@""
	.align	4


	//----- nvinfo : EIATTR_CUDA_API_VERSION
	.align		4
        /*0000*/ 	.byte	0x04, 0x37
        /*0002*/ 	.short	(.L_15 - .L_14)
.L_14:
        /*0004*/ 	.word	0x00000082


	//----- nvinfo : EIATTR_KPARAM_INFO
	.align		4
.L_15:
        /*0008*/ 	.byte	0x04, 0x17
        /*000a*/ 	.short	(.L_17 - .L_16)
.L_16:
        /*000c*/ 	.word	0x00000000
        /*0010*/ 	.short	0x0006
        /*0012*/ 	.short	0x0028
        /*0014*/ 	.byte	0x00, 0xf0, 0x11, 0x00


	//----- nvinfo : EIATTR_KPARAM_INFO
	.align		4
.L_17:
        /*0018*/ 	.byte	0x04, 0x17
        /*001a*/ 	.short	(.L_19 - .L_18)
.L_18:
        /*001c*/ 	.word	0x00000000
        /*0020*/ 	.short	0x0005
        /*0022*/ 	.short	0x0024
        /*0024*/ 	.byte	0x00, 0xf0, 0x11, 0x00


	//----- nvinfo : EIATTR_KPARAM_INFO
	.align		4
.L_19:
        /*0028*/ 	.byte	0x04, 0x17
        /*002a*/ 	.short	(.L_21 - .L_20)
.L_20:
        /*002c*/ 	.word	0x00000000
        /*0030*/ 	.short	0x0004
        /*0032*/ 	.short	0x0020
        /*0034*/ 	.byte	0x00, 0xf0, 0x11, 0x00


	//----- nvinfo : EIATTR_KPARAM_INFO
	.align		4
.L_21:
        /*0038*/ 	.byte	0x04, 0x17
        /*003a*/ 	.short	(.L_23 - .L_22)
.L_22:
        /*003c*/ 	.word	0x00000000
        /*0040*/ 	.short	0x0003
        /*0042*/ 	.short	0x0018
        /*0044*/ 	.byte	0x00, 0xf0, 0x21, 0x00


	//----- nvinfo : EIATTR_KPARAM_INFO
	.align		4
.L_23:
        /*0048*/ 	.byte	0x04, 0x17
        /*004a*/ 	.short	(.L_25 - .L_24)
.L_24:
        /*004c*/ 	.word	0x00000000
        /*0050*/ 	.short	0x0002
        /*0052*/ 	.short	0x0010
        /*0054*/ 	.byte	0x00, 0xf0, 0x21, 0x00


	//----- nvinfo : EIATTR_KPARAM_INFO
	.align		4
.L_25:
        /*0058*/ 	.byte	0x04, 0x17
        /*005a*/ 	.short	(.L_27 - .L_26)
.L_26:
        /*005c*/ 	.word	0x00000000
        /*0060*/ 	.short	0x0001
        /*0062*/ 	.short	0x0008
        /*0064*/ 	.byte	0x00, 0xf0, 0x21, 0x00


	//----- nvinfo : EIATTR_KPARAM_INFO
	.align		4
.L_27:
        /*0068*/ 	.byte	0x04, 0x17
        /*006a*/ 	.short	(.L_29 - .L_28)
.L_28:
        /*006c*/ 	.word	0x00000000
        /*0070*/ 	.short	0x0000
        /*0072*/ 	.short	0x0000
        /*0074*/ 	.byte	0x00, 0xf5, 0x21, 0x00


	//----- nvinfo : EIATTR_SPARSE_MMA_MASK
	.align		4
.L_29:
        /*0078*/ 	.byte	0x03, 0x50
        /*007a*/ 	.short	0x0000


	//----- nvinfo : EIATTR_MAXREG_COUNT
	.align		4
        /*007c*/ 	.byte	0x03, 0x1b
        /*007e*/ 	.short	0x00ff


	//----- nvinfo : EIATTR_NUM_BARRIERS
	.align		4
        /*0080*/ 	.byte	0x02, 0x4c
        /*0082*/ 	.byte	0x01
	.zero		1


	//----- nvinfo : EIATTR_MERCURY_ISA_VERSION
	.align		4
        /*0084*/ 	.byte	0x03, 0x5f
        /*0086*/ 	.short	0x0101


	//----- nvinfo : EIATTR_VRC_CTA_INIT_COUNT
	.align		4
        /*0088*/ 	.byte	0x02, 0x4a
	.zero		1
	.zero		1


	//----- nvinfo : EIATTR_EXIT_INSTR_OFFSETS
	.align		4
        /*008c*/ 	.byte	0x04, 0x1c
        /*008e*/ 	.short	(.L_31 - .L_30)


	//   ....[0]....
.L_30:
        /*0090*/ 	.word	0x00002210


	//   ....[1]....
        /*0094*/ 	.word	0x00002370


	//   ....[2]....
        /*0098*/ 	.word	0x00002960


	//   ....[3]....
        /*009c*/ 	.word	0x00002a60


	//----- nvinfo : EIATTR_CRS_STACK_SIZE
	.align		4
.L_31:
        /*00a0*/ 	.byte	0x04, 0x1e
        /*00a2*/ 	.short	(.L_33 - .L_32)
.L_32:
        /*00a4*/ 	.word	0x00000000


	//----- nvinfo : EIATTR_CBANK_PARAM_SIZE
	.align		4
.L_33:
        /*00a8*/ 	.byte	0x03, 0x19
        /*00aa*/ 	.short	0x002c


	//----- nvinfo : EIATTR_PARAM_CBANK
	.align		4
        /*00ac*/ 	.byte	0x04, 0x0a
        /*00ae*/ 	.short	(.L_35 - .L_34)
	.align		4
.L_34:
        /*00b0*/ 	.word	index@(.nv.constant0._Z3runPdddliii)
        /*00b4*/ 	.short	0x0380
        /*00b6*/ 	.short	0x002c


	//----- nvinfo : EIATTR_SW_WAR
	.align		4
.L_35:
        /*00b8*/ 	.byte	0x04, 0x36
        /*00ba*/ 	.short	(.L_37 - .L_36)
.L_36:
        /*00bc*/ 	.word	0x00000008
.L_37:


//--------------------- .nv.info._Z4initPdddddii  --------------------------
	.section	.nv.info._Z4initPdddddii,"",@"SHT_CUDA_INFO"
	.sectionflags	@""
	.align	4


	//----- nvinfo : EIATTR_CUDA_API_VERSION
	.align		4
        /*0000*/ 	.byte	0x04, 0x37
        /*0002*/ 	.short	(.L_39 - .L_38)
.L_38:
        /*0004*/ 	.word	0x00000082


	//----- nvinfo : EIATTR_KPARAM_INFO
	.align		4
.L_39:
        /*0008*/ 	.byte	0x04, 0x17
        /*000a*/ 	.short	(.L_41 - .L_40)
.L_40:
        /*000c*/ 	.word	0x00000000
        /*0010*/ 	.short	0x0006
        /*0012*/ 	.short	0x002c
        /*0014*/ 	.byte	0x00, 0xf0, 0x11, 0x00


	//----- nvinfo : EIATTR_KPARAM_INFO
	.align		4
.L_41:
        /*0018*/ 	.byte	0x04, 0x17
        /*001a*/ 	.short	(.L_43 - .L_42)
.L_42:
        /*001c*/ 	.word	0x00000000
        /*0020*/ 	.short	0x0005
        /*0022*/ 	.short	0x0028
        /*0024*/ 	.byte	0x00, 0xf0, 0x11, 0x00


	//----- nvinfo : EIATTR_KPARAM_INFO
	.align		4
.L_43:
        /*0028*/ 	.byte	0x04, 0x17
        /*002a*/ 	.short	(.L_45 - .L_44)
.L_44:
        /*002c*/ 	.word	0x00000000
        /*0030*/ 	.short	0x0004
        /*0032*/ 	.short	0x0020
        /*0034*/ 	.byte	0x00, 0xf0, 0x21, 0x00


	//----- nvinfo : EIATTR_KPARAM_INFO
	.align		4
.L_45:
        /*0038*/ 	.byte	0x04, 0x17
        /*003a*/ 	.short	(.L_47 - .L_46)
.L_46:
        /*003c*/ 	.word	0x00000000
        /*0040*/ 	.short	0x0003
        /*0042*/ 	.short	0x0018
        /*0044*/ 	.byte	0x00, 0xf0, 0x21, 0x00


	//----- nvinfo : EIATTR_KPARAM_INFO
	.align		4
.L_47:
        /*0048*/ 	.byte	0x04, 0x17
        /*004a*/ 	.short	(.L_49 - .L_48)
.L_48:
        /*004c*/ 	.word	0x00000000
        /*0050*/ 	.short	0x0002
        /*0052*/ 	.short	0x0010
        /*0054*/ 	.byte	0x00, 0xf0, 0x21, 0x00


	//----- nvinfo : EIATTR_KPARAM_INFO
	.align		4
.L_49:
        /*0058*/ 	.byte	0x04, 0x17
        /*005a*/ 	.short	(.L_51 - .L_50)
.L_50:
        /*005c*/ 	.word	0x00000000
        /*0060*/ 	.short	0x0001
        /*0062*/ 	.short	0x0008
        /*0064*/ 	.byte	0x00, 0xf0, 0x21, 0x00


	//----- nvinfo : EIATTR_KPARAM_INFO
	.align		4
.L_51:
        /*0068*/ 	.byte	0x04, 0x17
        /*006a*/ 	.short	(.L_53 - .L_52)
.L_52:
        /*006c*/ 	.word	0x00000000
        /*0070*/ 	.short	0x0000
        /*0072*/ 	.short	0x0000
        /*0074*/ 	.byte	0x00, 0xf5, 0x21, 0x00


	//----- nvinfo : EIATTR_SPARSE_MMA_MASK
	.align		4
.L_53:
        /*0078*/ 	.byte	0x03, 0x50
        /*007a*/ 	.short	0x0000


	//----- nvinfo : EIATTR_MAXREG_COUNT
	.align		4
        /*007c*/ 	.byte	0x03, 0x1b
        /*007e*/ 	.short	0x00ff


	//----- nvinfo : EIATTR_MERCURY_ISA_VERSION
	.align		4
        /*0080*/ 	.byte	0x03, 0x5f
        /*0082*/ 	.short	0x0101


	//----- nvinfo : EIATTR_VRC_CTA_INIT_COUNT
	.align		4
        /*0084*/ 	.byte	0x02, 0x4a
	.zero		1
	.zero		1


	//----- nvinfo : EIATTR_EXIT_INSTR_OFFSETS
	.align		4
        /*0088*/ 	.byte	0x04, 0x1c
        /*008a*/ 	.short	(.L_55 - .L_54)


	//   ....[0]....
.L_54:
        /*008c*/ 	.word	0x000000e0


	//   ....[1]....
        /*0090*/ 	.word	0x000009d0


	//   ....[2]....
        /*0094*/ 	.word	0x00002420


	//----- nvinfo : EIATTR_CRS_STACK_SIZE
	.align		4
.L_55:
        /*0098*/ 	.byte	0x04, 0x1e
        /*009a*/ 	.short	(.L_57 - .L_56)
.L_56:
        /*009c*/ 	.word	0x00000000


	//----- nvinfo : EIATTR_CBANK_PARAM_SIZE
	.align		4
.L_57:
        /*00a0*/ 	.byte	0x03, 0x19
        /*00a2*/ 	.short	0x0030


	//----- nvinfo : EIATTR_PARAM_CBANK
	.align		4
        /*00a4*/ 	.byte	0x04, 0x0a
        /*00a6*/ 	.short	(.L_59 - .L_58)
	.align		4
.L_58:
        /*00a8*/ 	.word	index@(.nv.constant0._Z4initPdddddii)
        /*00ac*/ 	.short	0x0380
        /*00ae*/ 	.short	0x0030


	//----- nvinfo : EIATTR_SW_WAR
	.align		4
.L_59:
        /*00b0*/ 	.byte	0x04, 0x36
        /*00b2*/ 	.short	(.L_61 - .L_60)
.L_60:
        /*00b4*/ 	.word	0x00000008
.L_61:


//--------------------- .nv.callgraph             --------------------------
	.section	.nv.callgraph,"",@"SHT_CUDA_CALLGRAPH"
	.align	4
	.sectionentsize	8
	.align		4
        /*0000*/ 	.word	0x00000000
	.align		4
        /*0004*/ 	.word	0xffffffff
	.align		4
        /*0008*/ 	.word	0x00000000
	.align		4
        /*000c*/ 	.word	0xfffffffe
	.align		4
        /*0010*/ 	.word	0x00000000
	.align		4
        /*0014*/ 	.word	0xfffffffd
	.align		4
        /*0018*/ 	.word	0x00000000
	.align		4
        /*001c*/ 	.word	0xfffffffc


//--------------------- .text._Z3runPdddliii      --------------------------
	.section	.text._Z3runPdddliii,"ax",@progbits
	.align	128
        .global         _Z3runPdddliii
        .type           _Z3runPdddliii,@function
        .size           _Z3runPdddliii,(.L_x_79 - _Z3runPdddliii)
        .other          _Z3runPdddliii,@"STO_CUDA_ENTRY STV_DEFAULT"
_Z3runPdddliii:
.text._Z3runPdddliii:
[----:B------:R-:W-:Y:S08]  /*0000*/  LDC R1, c[0x0][0x37c] ;  /* 0x0000df00ff017b82 */ /* 0x000ff00000000800 */
[----:B------:R-:W0:Y:S01]  /*0010*/  LDC R3, c[0x0][0x3a0] ;  /* 0x0000e800ff037b82 */ /* 0x000e220000000800 */
[----:B------:R-:W1:Y:S01]  /*0020*/  S2R R4, SR_TID.X ;  /* 0x0000000000047919 */ /* 0x000e620000002100 */
[----:B------:R-:W2:Y:S01]  /*0030*/  LDCU.64 UR10, c[0x0][0x358] ;  /* 0x00006b00ff0a77ac */ /* 0x000ea20008000a00 */
[----:B------:R-:W-:Y:S01]  /*0040*/  BSSY.RECONVERGENT B0, `(.L_x_0) ;  /* 0x000008c000007945 */ /* 0x000fe20003800200 */
[----:B0-----:R-:W-:-:S04]  /*0050*/  SHF.R.S32.HI R0, RZ, 0x1f, R3 ;  /* 0x0000001fff007819 */ /* 0x001fc80000011403 */
[----:B------:R-:W-:-:S04]  /*0060*/  LEA.HI R0, R0, R3, RZ, 0xa ;  /* 0x0000000300007211 */ /* 0x000fc800078f50ff */
[----:B------:R-:W-:Y:S02]  /*0070*/  LOP3.LUT R2, R0, 0xfffffc00, RZ, 0xc0, !PT ;  /* 0xfffffc0000027812 */ /* 0x000fe400078ec0ff */
[----:B------:R-:W-:-:S03]  /*0080*/  SHF.R.S32.HI R5, RZ, 0xa, R0 ;  /* 0x0000000aff057819 */ /* 0x000fc60000011400 */
[----:B------:R-:W-:-:S05]  /*0090*/  IMAD.IADD R2, R3, 0x1, -R2 ;  /* 0x0000000103027824 */ /* 0x000fca00078e0a02 */
[----:B-1----:R-:W-:-:S13]  /*00a0*/  ISETP.GE.U32.AND P0, PT, R4, R2, PT ;  /* 0x000000020400720c */ /* 0x002fda0003f06070 */
[----:B------:R-:W-:-:S05]  /*00b0*/  @!P0 IMAD R0, R5, R4, R4 ;  /* 0x0000000405008224 */ /* 0x000fca00078e0204 */
[C---:B------:R-:W-:Y:S01]  /*00c0*/  @!P0 IADD3 R3, PT, PT, R5.reuse, 0x1, R0 ;  /* 0x0000000105038810 */ /* 0x040fe20007ffe000 */
[----:B------:R-:W-:-:S04]  /*00d0*/  @P0 IMAD R0, R5, R4, R2 ;  /* 0x0000000405000224 */ /* 0x000fc800078e0202 */
[----:B------:R-:W-:-:S05]  /*00e0*/  @P0 IMAD.IADD R3, R5, 0x1, R0 ;  /* 0x0000000105030824 */ /* 0x000fca00078e0200 */
[----:B------:R-:W-:-:S13]  /*00f0*/  ISETP.GT.AND P0, PT, R3, R0, PT ;  /* 0x000000000300720c */ /* 0x000fda0003f04270 */
[----:B--2---:R-:W-:Y:S05]  /*0100*/  @!P0 BRA `(.L_x_1) ;  /* 0x0000000400fc8947 */ /* 0x004fea0003800000 */
[--C-:B------:R-:W-:Y:S01]  /*0110*/  IMAD.IADD R2, R3, 0x1, -R0.reuse ;  /* 0x0000000103027824 */ /* 0x100fe200078e0a00 */
[----:B------:R-:W-:Y:S01]  /*0120*/  BSSY.RECONVERGENT B1, `(.L_x_2) ;  /* 0x0000014000017945 */ /* 0x000fe20003800200 */
[----:B------:R-:W-:Y:S02]  /*0130*/  IMAD.IADD R4, R0, 0x1, -R3 ;  /* 0x0000000100047824 */ /* 0x000fe400078e0a03 */
[----:B------:R-:W-:Y:S01]  /*0140*/  IMAD.MOV.U32 R28, RZ, RZ, R0 ;  /* 0x000000ffff1c7224 */ /* 0x000fe200078e0000 */
[----:B------:R-:W-:Y:S02]  /*0150*/  LOP3.LUT P0, R13, R2, 0x3, RZ, 0xc0, !PT ;  /* 0x00000003020d7812 */ /* 0x000fe4000780c0ff */
[----:B------:R-:W-:-:S11]  /*0160*/  ISETP.GT.U32.AND P1, PT, R4, -0x4, PT ;  /* 0xfffffffc0400780c */ /* 0x000fd60003f24070 */
[----:B------:R-:W-:Y:S05]  /*0170*/  @!P0 BRA `(.L_x_3) ;  /* 0x0000000000388947 */ /* 0x000fea0003800000 */
[----:B------:R-:W0:Y:S01]  /*0180*/  S2R R9, SR_CgaCtaId ;  /* 0x0000000000097919 */ /* 0x000e220000008800 */
[----:B------:R-:W1:Y:S01]  /*0190*/  LDC.64 R6, c[0x0][0x380] ;  /* 0x0000e000ff067b82 */ /* 0x000e620000000a00 */
[----:B------:R-:W-:Y:S01]  /*01a0*/  MOV R2, 0x400 ;  /* 0x0000040000027802 */ /* 0x000fe20000000f00 */
[----:B------:R-:W-:Y:S02]  /*01b0*/  HFMA2 R8, -RZ, RZ, 0, 0 ;  /* 0x00000000ff087431 */ /* 0x000fe400000001ff */
[----:B------:R-:W-:Y:S01]  /*01c0*/  IMAD.MOV.U32 R28, RZ, RZ, R0 ;  /* 0x000000ffff1c7224 */ /* 0x000fe200078e0000 */
[----:B0-----:R-:W-:-:S07]  /*01d0*/  LEA R9, R9, R2, 0x18 ;  /* 0x0000000209097211 */ /* 0x001fce00078ec0ff */
.L_x_4:
[----:B01----:R-:W-:-:S06]  /*01e0*/  IMAD.WIDE R4, R28, 0x8, R6 ;  /* 0x000000081c047825 */ /* 0x003fcc00078e0206 */
[----:B------:R-:W2:Y:S01]  /*01f0*/  LDG.E.64 R4, desc[UR10][R4.64] ;  /* 0x0000000a04047981 */ /* 0x000ea2000c1e1b00 */
[----:B------:R-:W-:Y:S02]  /*0200*/  IMAD R11, R28, 0x8, R9 ;  /* 0x000000081c0b7824 */ /* 0x000fe400078e0209 */
[----:B------:R-:W-:Y:S02]  /*0210*/  VIADD R8, R8, 0x1 ;  /* 0x0000000108087836 */ /* 0x000fe40000000000 */
[----:B------:R-:W-:-:S03]  /*0220*/  VIADD R28, R28, 0x1 ;  /* 0x000000011c1c7836 */ /* 0x000fc60000000000 */
[----:B------:R-:W-:Y:S01]  /*0230*/  ISETP.NE.AND P0, PT, R8, R13, PT ;  /* 0x0000000d0800720c */ /* 0x000fe20003f05270 */
[----:B--2---:R0:W-:-:S12]  /*0240*/  STS.64 [R11], R4 ;  /* 0x000000040b007388 */ /* 0x0041d80000000a00 */
[----:B------:R-:W-:Y:S05]  /*0250*/  @P0 BRA `(.L_x_4) ;  /* 0xfffffffc00e00947 */ /* 0x000fea000383ffff */
.L_x_3:
[----:B------:R-:W-:Y:S05]  /*0260*/  BSYNC.RECONVERGENT B1 ;  /* 0x0000000000017941 */ /* 0x000fea0003800200 */
.L_x_2:
[----:B------:R-:W-:Y:S05]  /*0270*/  @P1 BRA `(.L_x_1) ;  /* 0x0000000400a01947 */ /* 0x000fea0003800000 */
[----:B0-----:R-:W0:Y:S01]  /*0280*/  S2R R5, SR_CgaCtaId ;  /* 0x0000000000057919 */ /* 0x001e220000008800 */
[----:B------:R-:W-:Y:S01]  /*0290*/  ISETP.GE.AND P0, PT, R28, R3, PT ;  /* 0x000000031c00720c */ /* 0x000fe20003f06270 */
[----:B------:R-:W-:Y:S01]  /*02a0*/  BSSY.RELIABLE B1, `(.L_x_5) ;  /* 0x0000057000017945 */ /* 0x000fe20003800100 */
[----:B------:R-:W-:-:S04]  /*02b0*/  MOV R4, 0x400 ;  /* 0x0000040000047802 */ /* 0x000fc80000000f00 */
[----:B0-----:R-:W-:-:S07]  /*02c0*/  LEA R4, R5, R4, 0x18 ;  /* 0x0000000405047211 */ /* 0x001fce00078ec0ff */
[----:B------:R-:W-:Y:S05]  /*02d0*/  @P0 BRA `(.L_x_6) ;  /* 0x00000004004c0947 */ /* 0x000fea0003800000 */
[----:B------:R-:W-:Y:S01]  /*02e0*/  IMAD.IADD R2, R3, 0x1, -R28 ;  /* 0x0000000103027824 */ /* 0x000fe200078e0a1c */
[----:B------:R-:W-:Y:S01]  /*02f0*/  BSSY.RECONVERGENT B2, `(.L_x_7) ;  /* 0x0000032000027945 */ /* 0x000fe20003800200 */
[----:B------:R-:W-:-:S03]  /*0300*/  PLOP3.LUT P0, PT, PT, PT, PT, 0x80, 0x8 ;  /* 0x000000000008781c */ /* 0x000fc60003f0f070 */
[----:B------:R-:W-:-:S13]  /*0310*/  ISETP.GT.AND P1, PT, R2, 0xc, PT ;  /* 0x0000000c0200780c */ /* 0x000fda0003f24270 */
[----:B------:R-:W-:Y:S05]  /*0320*/  @!P1 BRA `(.L_x_8) ;  /* 0x0000000000b89947 */ /* 0x000fea0003800000 */
[----:B------:R-:W-:Y:S02]  /*0330*/  PLOP3.LUT P0, PT, PT, PT, PT, 0x8, 0x80 ;  /* 0x000000000080781c */ /* 0x000fe40003f0e170 */
[----:B------:R-:W-:-:S11]  /*0340*/  IADD3 R2, PT, PT, R3, -0xc, RZ ;  /* 0xfffffff403027810 */ /* 0x000fd60007ffe0ff */
.L_x_9:
[----:B0-----:R-:W0:Y:S01]  /*0350*/  LDC.64 R24, c[0x0][0x380] ;  /* 0x0000e000ff187b82 */ /* 0x001e220000000a00 */
[C---:B------:R-:W-:Y:S02]  /*0360*/  VIADD R21, R28.reuse, 0x4 ;  /* 0x000000041c157836 */ /* 0x040fe40000000000 */
[----:B0-----:R-:W-:-:S04]  /*0370*/  IMAD.WIDE R18, R28, 0x8, R24 ;  /* 0x000000081c127825 */ /* 0x001fc800078e0218 */
[----:B------:R-:W-:Y:S01]  /*0380*/  IMAD.WIDE R20, R21, 0x8, R24 ;  /* 0x0000000815147825 */ /* 0x000fe200078e0218 */
[----:B------:R-:W2:Y:S04]  /*0390*/  LDG.E.64 R16, desc[UR10][R18.64] ;  /* 0x0000000a12107981 */ /* 0x000ea8000c1e1b00 */
[----:B------:R-:W3:Y:S04]  /*03a0*/  LDG.E.64 R14, desc[UR10][R20.64+0x8] ;  /* 0x0000080a140e7981 */ /* 0x000ee8000c1e1b00 */
[----:B------:R-:W4:Y:S04]  /*03b0*/  LDG.E.64 R6, desc[UR10][R18.64+0x8] ;  /* 0x0000080a12067981 */ /* 0x000f28000c1e1b00 */
[----:B------:R-:W5:Y:S04]  /*03c0*/  LDG.E.64 R8, desc[UR10][R18.64+0x10] ;  /* 0x0000100a12087981 */ /* 0x000f68000c1e1b00 */
[----:B------:R-:W5:Y:S04]  /*03d0*/  LDG.E.64 R26, desc[UR10][R18.64+0x18] ;  /* 0x0000180a121a7981 */ /* 0x000f68000c1e1b00 */
[----:B------:R-:W5:Y:S01]  /*03e0*/  LDG.E.64 R10, desc[UR10][R20.64] ;  /* 0x0000000a140a7981 */ /* 0x000f62000c1e1b00 */
[----:B------:R-:W-:-:S02]  /*03f0*/  VIADD R13, R28, 0x8 ;  /* 0x000000081c0d7836 */ /* 0x000fc40000000000 */
[C---:B------:R-:W-:Y:S02]  /*0400*/  VIADD R23, R28.reuse, 0xc ;  /* 0x0000000c1c177836 */ /* 0x040fe40000000000 */
[----:B------:R-:W-:Y:S02]  /*0410*/  IMAD R5, R28, 0x8, R4 ;  /* 0x000000081c057824 */ /* 0x000fe400078e0204 */
[----:B------:R-:W-:-:S04]  /*0420*/  IMAD.WIDE R12, R13, 0x8, R24 ;  /* 0x000000080d0c7825 */ /* 0x000fc800078e0218 */
[----:B------:R-:W-:Y:S01]  /*0430*/  IMAD.WIDE R24, R23, 0x8, R24 ;  /* 0x0000000817187825 */ /* 0x000fe200078e0218 */
[----:B------:R-:W5:Y:S04]  /*0440*/  LDG.E.64 R18, desc[UR10][R12.64] ;  /* 0x0000000a0c127981 */ /* 0x000f68000c1e1b00 */
[----:B------:R-:W5:Y:S04]  /*0450*/  LDG.E.64 R22, desc[UR10][R20.64+0x10] ;  /* 0x0000100a14167981 */ /* 0x000f68000c1e1b00 */
[----:B------:R-:W5:Y:S04]  /*0460*/  LDG.E.64 R20, desc[UR10][R20.64+0x18] ;  /* 0x0000180a14147981 */ /* 0x000f68000c1e1b00 */
[----:B--2---:R0:W-:Y:S04]  /*0470*/  STS.64 [R5], R16 ;  /* 0x0000001005007388 */ /* 0x0041e80000000a00 */
[----:B---3--:R1:W-:Y:S04]  /*0480*/  STS.64 [R5+0x28], R14 ;  /* 0x0000280e05007388 */ /* 0x0083e80000000a00 */
[----:B----4-:R-:W-:Y:S04]  /*0490*/  STS.64 [R5+0x8], R6 ;  /* 0x0000080605007388 */ /* 0x010fe80000000a00 */
[----:B-----5:R-:W-:Y:S04]  /*04a0*/  STS.64 [R5+0x10], R8 ;  /* 0x0000100805007388 */ /* 0x020fe80000000a00 */
[----:B------:R-:W-:Y:S04]  /*04b0*/  STS.64 [R5+0x18], R26 ;  /* 0x0000181a05007388 */ /* 0x000fe80000000a00 */
[----:B------:R2:W-:Y:S04]  /*04c0*/  STS.64 [R5+0x20], R10 ;  /* 0x0000200a05007388 */ /* 0x0005e80000000a00 */
[----:B0-----:R-:W3:Y:S04]  /*04d0*/  LDG.E.64 R16, desc[UR10][R12.64+0x8] ;  /* 0x0000080a0c107981 */ /* 0x001ee8000c1e1b00 */
[----:B-1----:R-:W4:Y:S04]  /*04e0*/  LDG.E.64 R14, desc[UR10][R12.64+0x10] ;  /* 0x0000100a0c0e7981 */ /* 0x002f28000c1e1b00 */
[----:B--2---:R-:W2:Y:S04]  /*04f0*/  LDG.E.64 R10, desc[UR10][R24.64] ;  /* 0x0000000a180a7981 */ /* 0x004ea8000c1e1b00 */
[----:B------:R-:W5:Y:S04]  /*0500*/  LDG.E.64 R8, desc[UR10][R24.64+0x8] ;  /* 0x0000080a18087981 */ /* 0x000f68000c1e1b00 */
[----:B------:R-:W5:Y:S04]  /*0510*/  LDG.E.64 R12, desc[UR10][R12.64+0x18] ;  /* 0x0000180a0c0c7981 */ /* 0x000f68000c1e1b00 */
[----:B------:R-:W5:Y:S04]  /*0520*/  LDG.E.64 R6, desc[UR10][R24.64+0x10] ;  /* 0x0000100a18067981 */ /* 0x000f68000c1e1b00 */
[----:B------:R-:W5:Y:S01]  /*0530*/  LDG.E.64 R26, desc[UR10][R24.64+0x18] ;  /* 0x0000180a181a7981 */ /* 0x000f62000c1e1b00 */
[----:B------:R-:W-:-:S03]  /*0540*/  VIADD R28, R28, 0x10 ;  /* 0x000000101c1c7836 */ /* 0x000fc60000000000 */
[----:B------:R0:W-:Y:S04]  /*0550*/  STS.64 [R5+0x30], R22 ;  /* 0x0000301605007388 */ /* 0x0001e80000000a00 */
[----:B------:R0:W-:Y:S04]  /*0560*/  STS.64 [R5+0x38], R20 ;  /* 0x0000381405007388 */ /* 0x0001e80000000a00 */
[----:B------:R0:W-:Y:S01]  /*0570*/  STS.64 [R5+0x40], R18 ;  /* 0x0000401205007388 */ /* 0x0001e20000000a00 */
[----:B------:R-:W-:-:S03]  /*0580*/  ISETP.GE.AND P1, PT, R28, R2, PT ;  /* 0x000000021c00720c */ /* 0x000fc60003f26270 */
[----:B---3--:R0:W-:Y:S04]  /*0590*/  STS.64 [R5+0x48], R16 ;  /* 0x0000481005007388 */ /* 0x0081e80000000a00 */
[----:B----4-:R0:W-:Y:S04]  /*05a0*/  STS.64 [R5+0x50], R14 ;  /* 0x0000500e05007388 */ /* 0x0101e80000000a00 */
[----:B--2---:R0:W-:Y:S04]  /*05b0*/  STS.64 [R5+0x60], R10 ;  /* 0x0000600a05007388 */ /* 0x0041e80000000a00 */
[----:B-----5:R0:W-:Y:S04]  /*05c0*/  STS.64 [R5+0x68], R8 ;  /* 0x0000680805007388 */ /* 0x0201e80000000a00 */
[----:B------:R0:W-:Y:S04]  /*05d0*/  STS.64 [R5+0x58], R12 ;  /* 0x0000580c05007388 */ /* 0x0001e80000000a00 */
[----:B------:R0:W-:Y:S04]  /*05e0*/  STS.64 [R5+0x70], R6 ;  /* 0x0000700605007388 */ /* 0x0001e80000000a00 */
[----:B------:R0:W-:Y:S01]  /*05f0*/  STS.64 [R5+0x78], R26 ;  /* 0x0000781a05007388 */ /* 0x0001e20000000a00 */
[----:B------:R-:W-:Y:S05]  /*0600*/  @!P1 BRA `(.L_x_9) ;  /* 0xfffffffc00509947 */ /* 0x000fea000383ffff */
.L_x_8:
[----:B------:R-:W-:Y:S05]  /*0610*/  BSYNC.RECONVERGENT B2 ;  /* 0x0000000000027941 */ /* 0x000fea0003800200 */
.L_x_7:
[----:B------:R-:W-:Y:S01]  /*0620*/  IADD3 R2, PT, PT, -R28, R3, RZ ;  /* 0x000000031c027210 */ /* 0x000fe20007ffe1ff */
[----:B------:R-:W-:Y:S03]  /*0630*/  BSSY.RECONVERGENT B2, `(.L_x_10) ;  /* 0x000001a000027945 */ /* 0x000fe60003800200 */
[----:B------:R-:W-:-:S13]  /*0640*/  ISETP.GT.AND P1, PT, R2, 0x4, PT ;  /* 0x000000040200780c */ /* 0x000fda0003f24270 */
[----:B------:R-:W-:Y:S05]  /*0650*/  @!P1 BRA `(.L_x_11) ;  /* 0x00000000005c9947 */ /* 0x000fea0003800000 */
        /* <DEDUP_REMOVED lines=9> */
[----:B------:R-:W5:Y:S04]  /*06f0*/  LDG.E.64 R20, desc[UR10][R16.64+0x8] ;  /* 0x0000080a10147981 */ /* 0x000f68000c1e1b00 */
[----:B------:R-:W5:Y:S04]  /*0700*/  LDG.E.64 R22, desc[UR10][R16.64+0x10] ;  /* 0x0000100a10167981 */ /* 0x000f68000c1e1b00 */
[----:B------:R-:W5:Y:S01]  /*0710*/  LDG.E.64 R24, desc[UR10][R16.64+0x18] ;  /* 0x0000180a10187981 */ /* 0x000f62000c1e1b00 */
[C---:B------:R-:W-:Y:S01]  /*0720*/  IMAD R5, R28.reuse, 0x8, R4 ;  /* 0x000000081c057824 */ /* 0x040fe200078e0204 */
[----:B------:R-:W-:Y:S01]  /*0730*/  PLOP3.LUT P0, PT, PT, PT, PT, 0x8, 0x80 ;  /* 0x000000000080781c */ /* 0x000fe20003f0e170 */
[----:B------:R-:W-:-:S03]  /*0740*/  VIADD R28, R28, 0x8 ;  /* 0x000000081c1c7836 */ /* 0x000fc60000000000 */
[----:B--2---:R1:W-:Y:S04]  /*0750*/  STS.64 [R5], R10 ;  /* 0x0000000a05007388 */ /* 0x0043e80000000a00 */
[----:B---3--:R1:W-:Y:S04]  /*0760*/  STS.64 [R5+0x8], R8 ;  /* 0x0000080805007388 */ /* 0x0083e80000000a00 */
[----:B----4-:R1:W-:Y:S04]  /*0770*/  STS.64 [R5+0x10], R6 ;  /* 0x0000100605007388 */ /* 0x0103e80000000a00 */
[----:B-----5:R1:W-:Y:S04]  /*0780*/  STS.64 [R5+0x18], R14 ;  /* 0x0000180e05007388 */ /* 0x0203e80000000a00 */
[----:B------:R1:W-:Y:S04]  /*0790*/  STS.64 [R5+0x20], R18 ;  /* 0x0000201205007388 */ /* 0x0003e80000000a00 */
[----:B------:R1:W-:Y:S04]  /*07a0*/  STS.64 [R5+0x28], R20 ;  /* 0x0000281405007388 */ /* 0x0003e80000000a00 */
[----:B------:R1:W-:Y:S04]  /*07b0*/  STS.64 [R5+0x30], R22 ;  /* 0x0000301605007388 */ /* 0x0003e80000000a00 */
[----:B------:R1:W-:Y:S02]  /*07c0*/  STS.64 [R5+0x38], R24 ;  /* 0x0000381805007388 */ /* 0x0003e40000000a00 */
.L_x_11:
[----:B------:R-:W-:Y:S05]  /*07d0*/  BSYNC.RECONVERGENT B2 ;  /* 0x0000000000027941 */ /* 0x000fea0003800200 */
.L_x_10:
[----:B------:R-:W-:-:S13]  /*07e0*/  ISETP.NE.OR P0, PT, R28, R3, P0 ;  /* 0x000000031c00720c */ /* 0x000fda0000705670 */
[----:B------:R-:W-:Y:S05]  /*07f0*/  @!P0 BREAK.RELIABLE B1 ;  /* 0x0000000000018942 */ /* 0x000fea0003800100 */
[----:B------:R-:W-:Y:S05]  /*0800*/  @!P0 BRA `(.L_x_1) ;  /* 0x00000000003c8947 */ /* 0x000fea0003800000 */
.L_x_6:
[----:B------:R-:W-:Y:S05]  /*0810*/  BSYNC.RELIABLE B1 ;  /* 0x0000000000017941 */ /* 0x000fea0003800100 */
.L_x_5:
[----:B012---:R-:W0:Y:S02]  /*0820*/  LDC.64 R6, c[0x0][0x380] ;  /* 0x0000e000ff067b82 */ /* 0x007e240000000a00 */
[----:B0-----:R-:W-:-:S05]  /*0830*/  IMAD.WIDE R14, R28, 0x8, R6 ;  /* 0x000000081c0e7825 */ /* 0x001fca00078e0206 */
[----:B------:R-:W2:Y:S04]  /*0840*/  LDG.E.64 R6, desc[UR10][R14.64] ;  /* 0x0000000a0e067981 */ /* 0x000ea8000c1e1b00 */
[----:B------:R-:W3:Y:S04]  /*0850*/  LDG.E.64 R8, desc[UR10][R14.64+0x8] ;  /* 0x0000080a0e087981 */ /* 0x000ee8000c1e1b00 */
[----:B------:R-:W4:Y:S04]  /*0860*/  LDG.E.64 R10, desc[UR10][R14.64+0x10] ;  /* 0x0000100a0e0a7981 */ /* 0x000f28000c1e1b00 */
[----:B------:R-:W5:Y:S01]  /*0870*/  LDG.E.64 R12, desc[UR10][R14.64+0x18] ;  /* 0x0000180a0e0c7981 */ /* 0x000f62000c1e1b00 */
[----:B------:R-:W-:-:S02]  /*0880*/  IMAD R5, R28, 0x8, R4 ;  /* 0x000000081c057824 */ /* 0x000fc400078e0204 */
[----:B------:R-:W-:-:S05]  /*0890*/  VIADD R28, R28, 0x4 ;  /* 0x000000041c1c7836 */ /* 0x000fca0000000000 */
[----:B------:R-:W-:Y:S01]  /*08a0*/  ISETP.NE.AND P0, PT, R28, R3, PT ;  /* 0x000000031c00720c */ /* 0x000fe20003f05270 */
[----:B--2---:R2:W-:Y:S04]  /*08b0*/  STS.64 [R5], R6 ;  /* 0x0000000605007388 */ /* 0x0045e80000000a00 */
[----:B---3--:R2:W-:Y:S04]  /*08c0*/  STS.64 [R5+0x8], R8 ;  /* 0x0000080805007388 */ /* 0x0085e80000000a00 */
[----:B----4-:R2:W-:Y:S04]  /*08d0*/  STS.64 [R5+0x10], R10 ;  /* 0x0000100a05007388 */ /* 0x0105e80000000a00 */
[----:B-----5:R2:W-:Y:S01]  /*08e0*/  STS.64 [R5+0x18], R12 ;  /* 0x0000180c05007388 */ /* 0x0205e20000000a00 */
[----:B------:R-:W-:Y:S05]  /*08f0*/  @P0 BRA `(.L_x_5) ;  /* 0xfffffffc00c80947 */ /* 0x000fea000383ffff */
.L_x_1:
[----:B------:R-:W-:Y:S05]  /*0900*/  BSYNC.RECONVERGENT B0 ;  /* 0x0000000000007941 */ /* 0x000fea0003800200 */
.L_x_0:
[----:B------:R-:W-:Y:S05]  /*0910*/  WARPSYNC.ALL ;  /* 0x0000000000007948 */ /* 0x000fea0003800000 */
[----:B------:R-:W3:Y:S02]  /*0920*/  LDCU.64 UR4, c[0x0][0x398] ;  /* 0x00007300ff0477ac */ /* 0x000ee40008000a00 */
[----:B---3--:R-:W-:-:S04]  /*0930*/  UISETP.GE.U32.AND UP0, UPT, UR4, 0x1, UPT ;  /* 0x000000010400788c */ /* 0x008fc8000bf06070 */
[----:B------:R-:W-:Y:S01]  /*0940*/  UISETP.GE.AND.EX UP0, UPT, UR5, URZ, UPT, UP0 ;  /* 0x000000ff0500728c */ /* 0x000fe2000bf06300 */
[----:B------:R-:W-:Y:S08]  /*0950*/  BAR.SYNC.DEFER_BLOCKING 0x0 ;  /* 0x0000000000007b1d */ /* 0x000ff00000010000 */
[----:B------:R-:W-:Y:S05]  /*0960*/  BRA.U !UP0, `(.L_x_12) ;  /* 0x0000001908247547 */ /* 0x000fea000b800000 */
[----:B------:R-:W3:Y:S01]  /*0970*/  S2UR UR5, SR_CgaCtaId ;  /* 0x00000000000579c3 */ /* 0x000ee20000008800 */
[CC--:B------:R-:W-:Y:S01]  /*0980*/  IMAD R2, R0.reuse, R0.reuse, RZ ;  /* 0x0000000000027224 */ /* 0x0c0fe200078e02ff */
[----:B------:R-:W4:Y:S01]  /*0990*/  LDCU UR6, c[0x0][0x3a4] ;  /* 0x00007480ff0677ac */ /* 0x000f220008000800 */
[----:B012---:R-:W-:Y:S01]  /*09a0*/  LOP3.LUT R6, RZ, R0, RZ, 0x33, !PT ;  /* 0x00000000ff067212 */ /* 0x007fe200078e33ff */
[----:B------:R-:W-:Y:S02]  /*09b0*/  VIADD R4, R0, 0x3 ;  /* 0x0000000300047836 */ /* 0x000fe40000000000 */
[C---:B------:R-:W-:Y:S01]  /*09c0*/  ISETP.GE.U32.AND P0, PT, R2.reuse, 0x2, PT ;  /* 0x000000020200780c */ /* 0x040fe20003f06070 */
[----:B------:R-:W-:Y:S01]  /*09d0*/  UMOV UR4, 0x400 ;  /* 0x0000040000047882 */ /* 0x000fe20000000000 */
[----:B------:R-:W0:Y:S01]  /*09e0*/  LDC R11, c[0x0][0x3a8] ;  /* 0x0000ea00ff0b7b82 */ /* 0x000e220000000800 */
[----:B------:R-:W-:Y:S01]  /*09f0*/  IADD3 R2, PT, PT, -R2, -0x2, RZ ;  /* 0xfffffffe02027810 */ /* 0x000fe20007ffe1ff */
[----:B------:R-:W-:-:S03]  /*0a00*/  IMAD.IADD R5, R6, 0x1, R3 ;  /* 0x0000000106057824 */ /* 0x000fc600078e0203 */
[----:B------:R-:W-:Y:S02]  /*0a10*/  SEL R12, R2, 0xfffffffe, !P0 ;  /* 0xfffffffe020c7807 */ /* 0x000fe40004000000 */
[----:B------:R-:W-:-:S04]  /*0a20*/  IADD3 R2, PT, PT, R0, 0x1, RZ ;  /* 0x0000000100027810 */ /* 0x000fc80007ffe0ff */
[----:B------:R-:W1:Y:S01]  /*0a30*/  I2F.F64 R12, R12 ;  /* 0x0000000c000c7312 */ /* 0x000e620000201c00 */
[----:B----4-:R-:W-:Y:S02]  /*0a40*/  UIADD3 UR6, UPT, UPT, UR6, 0x1, URZ ;  /* 0x0000000106067890 */ /* 0x010fe4000fffe0ff */
[----:B---3--:R-:W-:-:S03]  /*0a50*/  ULEA UR4, UR5, UR4, 0x18 ;  /* 0x0000000405047291 */ /* 0x008fc6000f8ec0ff */
[----:B------:R-:W-:-:S03]  /*0a60*/  UMOV UR5, URZ ;  /* 0x000000ff00057c82 */ /* 0x000fc60008000000 */
[C---:B------:R-:W-:Y:S01]  /*0a70*/  LEA R6, R0.reuse, UR4, 0x3 ;  /* 0x0000000400067c11 */ /* 0x040fe2000f8e18ff */
[----:B0-----:R-:W-:Y:S02]  /*0a80*/  IMAD.IADD R9, R0, 0x1, -R11 ;  /* 0x0000000100097824 */ /* 0x001fe400078e0a0b */
[C---:B------:R-:W-:Y:S01]  /*0a90*/  VIADD R7, R11.reuse, 0x2 ;  /* 0x000000020b077836 */ /* 0x040fe20000000000 */
[C---:B------:R-:W-:Y:S01]  /*0aa0*/  LEA R10, R11.reuse, R6, 0x3 ;  /* 0x000000060b0a7211 */ /* 0x040fe200078e18ff */
[----:B------:R-:W-:Y:S01]  /*0ab0*/  VIADD R8, R11, 0x1 ;  /* 0x000000010b087836 */ /* 0x000fe20000000000 */
[----:B------:R-:W-:Y:S01]  /*0ac0*/  LEA R9, R9, UR4, 0x3 ;  /* 0x0000000409097c11 */ /* 0x000fe2000f8e18ff */
[----:B-1----:R-:W-:-:S06]  /*0ad0*/  UMOV UR4, URZ ;  /* 0x000000ff00047c82 */ /* 0x002fcc0008000000 */
.L_x_36:
[----:B0-----:R-:W0:Y:S01]  /*0ae0*/  LDCU.64 UR8, c[0x0][0x398] ;  /* 0x00007300ff0877ac */ /* 0x001e220008000a00 */
[C---:B------:R-:W-:Y:S01]  /*0af0*/  ISETP.GT.AND P1, PT, R3.reuse, R0, PT ;  /* 0x000000000300720c */ /* 0x040fe20003f24270 */
[----:B------:R-:W-:Y:S01]  /*0b00*/  BSSY.RECONVERGENT B0, `(.L_x_13) ;  /* 0x000007b000007945 */ /* 0x000fe20003800200 */
[----:B------:R-:W-:Y:S01]  /*0b10*/  IMAD.IADD R11, R3, 0x1, -R0 ;  /* 0x00000001030b7824 */ /* 0x000fe200078e0a00 */
[----:B------:R-:W-:-:S04]  /*0b20*/  UIADD3 UR4, UP0, UPT, UR4, 0x1, URZ ;  /* 0x0000000104047890 */ /* 0x000fc8000ff1e0ff */
[----:B------:R-:W-:Y:S02]  /*0b30*/  UIADD3.X UR5, UPT, UPT, URZ, UR5, URZ, UP0, !UPT ;  /* 0x00000005ff057290 */ /* 0x000fe400087fe4ff */
[----:B0-----:R-:W-:-:S04]  /*0b40*/  UISETP.NE.U32.AND UP0, UPT, UR4, UR8, UPT ;  /* 0x000000080400728c */ /* 0x001fc8000bf05070 */
[----:B------:R-:W-:Y:S01]  /*0b50*/  UISETP.NE.AND.EX UP0, UPT, UR5, UR9, UPT, UP0 ;  /* 0x000000090500728c */ /* 0x000fe2000bf05300 */
[----:B--2---:R-:W-:Y:S10]  /*0b60*/  @!P1 BRA `(.L_x_14) ;  /* 0x0000000400d09947 */ /* 0x004ff40003800000 */
[----:B------:R-:W-:Y:S01]  /*0b70*/  LOP3.LUT R16, R11, 0x3, RZ, 0xc0, !PT ;  /* 0x000000030b107812 */ /* 0x000fe200078ec0ff */
[----:B------:R-:W-:Y:S01]  /*0b80*/  BSSY.RECONVERGENT B1, `(.L_x_15) ;  /* 0x0000011000017945 */ /* 0x000fe20003800200 */
[----:B------:R-:W-:Y:S01]  /*0b90*/  ISETP.GE.U32.AND P0, PT, R5, 0x3, PT ;  /* 0x000000030500780c */ /* 0x000fe20003f06070 */
[----:B------:R-:W-:Y:S01]  /*0ba0*/  IMAD.MOV.U32 R18, RZ, RZ, R0 ;  /* 0x000000ffff127224 */ /* 0x000fe200078e0000 */
[----:B------:R-:W-:-:S13]  /*0bb0*/  ISETP.NE.AND P2, PT, R16, RZ, PT ;  /* 0x000000ff1000720c */ /* 0x000fda0003f45270 */
[----:B------:R-:W-:Y:S05]  /*0bc0*/  @!P2 BRA `(.L_x_16) ;  /* 0x000000000030a947 */ /* 0x000fea0003800000 */
[----:B------:R-:W0:Y:S01]  /*0bd0*/  LDS.64 R14, [R6] ;  /* 0x00000000060e7984 */ /* 0x000e220000000a00 */
[----:B------:R-:W-:Y:S01]  /*0be0*/  ISETP.NE.AND P2, PT, R16, 0x1, PT ;  /* 0x000000011000780c */ /* 0x000fe20003f45270 */
[----:B------:R-:W-:Y:S02]  /*0bf0*/  IMAD.MOV.U32 R18, RZ, RZ, R2 ;  /* 0x000000ffff127224 */ /* 0x000fe400078e0002 */
[----:B0-----:R0:W-:Y:S10]  /*0c00*/  STS.64 [R6], R14 ;  /* 0x0000000e06007388 */ /* 0x0011f40000000a00 */
[----:B------:R-:W-:Y:S05]  /*0c10*/  @!P2 BRA `(.L_x_16) ;  /* 0x00000000001ca947 */ /* 0x000fea0003800000 */
[----:B------:R-:W-:Y:S01]  /*0c20*/  ISETP.NE.AND P2, PT, R16, 0x2, PT ;  /* 0x000000021000780c */ /* 0x000fe20003f45270 */
[----:B0-----:R-:W0:Y:S01]  /*0c30*/  LDS.64 R14, [R6+0x8] ;  /* 0x00000800060e7984 */ /* 0x001e220000000a00 */
[----:B------:R-:W-:-:S11]  /*0c40*/  VIADD R18, R0, 0x2 ;  /* 0x0000000200127836 */ /* 0x000fd60000000000 */
[----:B------:R-:W1:Y:S01]  /*0c50*/  @P2 LDS.64 R16, [R6+0x10] ;  /* 0x0000100006102984 */ /* 0x000e620000000a00 */
[----:B------:R-:W-:-:S03]  /*0c60*/  @P2 IMAD.MOV.U32 R18, RZ, RZ, R4 ;  /* 0x000000ffff122224 */ /* 0x000fc600078e0004 */
[----:B0-----:R2:W-:Y:S04]  /*0c70*/  STS.64 [R6+0x8], R14 ;  /* 0x0000080e06007388 */ /* 0x0015e80000000a00 */
[----:B-1----:R2:W-:Y:S02]  /*0c80*/  @P2 STS.64 [R6+0x10], R16 ;  /* 0x0000101006002388 */ /* 0x0025e40000000a00 */
.L_x_16:
[----:B------:R-:W-:Y:S05]  /*0c90*/  BSYNC.RECONVERGENT B1 ;  /* 0x0000000000017941 */ /* 0x000fea0003800200 */
.L_x_15:
[----:B------:R-:W-:Y:S05]  /*0ca0*/  @!P0 BRA `(.L_x_14) ;  /* 0x0000000400808947 */ /* 0x000fea0003800000 */
[----:B------:R-:W1:Y:S01]  /*0cb0*/  S2UR UR8, SR_CgaCtaId ;  /* 0x00000000000879c3 */ /* 0x000e620000008800 */
[----:B------:R-:W-:Y:S01]  /*0cc0*/  IADD3 R28, PT, PT, R18, -R3, RZ ;  /* 0x80000003121c7210 */ /* 0x000fe20007ffe0ff */
[----:B------:R-:W-:Y:S01]  /*0cd0*/  UMOV UR7, 0x400 ;  /* 0x0000040000077882 */ /* 0x000fe20000000000 */
[----:B------:R-:W-:Y:S02]  /*0ce0*/  BSSY.RELIABLE B1, `(.L_x_17) ;  /* 0x000004f000017945 */ /* 0x000fe40003800100 */
[----:B------:R-:W-:Y:S01]  /*0cf0*/  ISETP.GE.AND P0, PT, R28, RZ, PT ;  /* 0x000000ff1c00720c */ /* 0x000fe20003f06270 */
[----:B-1----:R-:W-:-:S06]  /*0d00*/  ULEA UR7, UR8, UR7, 0x18 ;  /* 0x0000000708077291 */ /* 0x002fcc000f8ec0ff */
[----:B0-2---:R-:W-:-:S05]  /*0d10*/  LEA R14, R18, UR7, 0x3 ;  /* 0x00000007120e7c11 */ /* 0x005fca000f8e18ff */
[----:B------:R-:W-:-:S04]  /*0d20*/  VIADD R14, R14, 0x10 ;  /* 0x000000100e0e7836 */ /* 0x000fc80000000000 */
[----:B------:R-:W-:Y:S01]  /*0d30*/  IMAD.MOV.U32 R15, RZ, RZ, R14 ;  /* 0x000000ffff0f7224 */ /* 0x000fe200078e000e */
[----:B------:R-:W-:Y:S06]  /*0d40*/  @P0 BRA `(.L_x_18) ;  /* 0x0000000400200947 */ /* 0x000fec0003800000 */
[----:B------:R-:W-:Y:S01]  /*0d50*/  IMAD.MOV R16, RZ, RZ, -R28 ;  /* 0x000000ffff107224 */ /* 0x000fe200078e0a1c */
[----:B------:R-:W-:Y:S01]  /*0d60*/  BSSY.RECONVERGENT B2, `(.L_x_19) ;  /* 0x000002a000027945 */ /* 0x000fe20003800200 */
[----:B------:R-:W-:-:S03]  /*0d70*/  PLOP3.LUT P0, PT, PT, PT, PT, 0x80, 0x8 ;  /* 0x000000000008781c */ /* 0x000fc60003f0f070 */
[----:B------:R-:W-:-:S13]  /*0d80*/  ISETP.GT.AND P2, PT, R16, 0xc, PT ;  /* 0x0000000c1000780c */ /* 0x000fda0003f44270 */
[----:B------:R-:W-:Y:S05]  /*0d90*/  @!P2 BRA `(.L_x_20) ;  /* 0x000000000098a947 */ /* 0x000fea0003800000 */
[----:B------:R-:W-:-:S13]  /*0da0*/  PLOP3.LUT P0, PT, PT, PT, PT, 0x8, 0x80 ;  /* 0x000000000080781c */ /* 0x000fda0003f0e170 */
.L_x_21:
[----:B------:R-:W0:Y:S01]  /*0db0*/  LDS.64 R22, [R14+-0x10] ;  /* 0xfffff0000e167984 */ /* 0x000e220000000a00 */
[----:B------:R-:W-:-:S05]  /*0dc0*/  VIADD R28, R28, 0x10 ;  /* 0x000000101c1c7836 */ /* 0x000fca0000000000 */
[----:B------:R-:W-:Y:S01]  /*0dd0*/  ISETP.GE.AND P2, PT, R28, -0xc, PT ;  /* 0xfffffff41c00780c */ /* 0x000fe20003f46270 */
[----:B0-----:R-:W-:Y:S04]  /*0de0*/  STS.64 [R15+-0x10], R22 ;  /* 0xfffff0160f007388 */ /* 0x001fe80000000a00 */
[----:B------:R-:W0:Y:S04]  /*0df0*/  LDS.64 R20, [R14+-0x8] ;  /* 0xfffff8000e147984 */ /* 0x000e280000000a00 */
[----:B0-----:R-:W-:Y:S04]  /*0e00*/  STS.64 [R15+-0x8], R20 ;  /* 0xfffff8140f007388 */ /* 0x001fe80000000a00 */
[----:B------:R-:W0:Y:S04]  /*0e10*/  LDS.64 R18, [R14] ;  /* 0x000000000e127984 */ /* 0x000e280000000a00 */
[----:B0-----:R-:W-:Y:S04]  /*0e20*/  STS.64 [R15], R18 ;  /* 0x000000120f007388 */ /* 0x001fe80000000a00 */
[----:B------:R-:W0:Y:S04]  /*0e30*/  LDS.64 R16, [R14+0x8] ;  /* 0x000008000e107984 */ /* 0x000e280000000a00 */
[----:B0-----:R-:W-:Y:S04]  /*0e40*/  STS.64 [R15+0x8], R16 ;  /* 0x000008100f007388 */ /* 0x001fe80000000a00 */
        /* <DEDUP_REMOVED lines=22> */
[----:B------:R0:W1:Y:S02]  /*0fb0*/  LDS.64 R16, [R14+0x68] ;  /* 0x000068000e107984 */ /* 0x0000640000000a00 */
[----:B0-----:R-:W-:-:S02]  /*0fc0*/  VIADD R14, R14, 0x80 ;  /* 0x000000800e0e7836 */ /* 0x001fc40000000000 */
[----:B-1----:R0:W-:Y:S02]  /*0fd0*/  STS.64 [R15+0x68], R16 ;  /* 0x000068100f007388 */ /* 0x0021e40000000a00 */
[----:B0-----:R-:W-:Y:S01]  /*0fe0*/  IADD3 R15, PT, PT, R15, 0x80, RZ ;  /* 0x000000800f0f7810 */ /* 0x001fe20007ffe0ff */
[----:B------:R-:W-:Y:S06]  /*0ff0*/  @!P2 BRA `(.L_x_21) ;  /* 0xfffffffc006ca947 */ /* 0x000fec000383ffff */
.L_x_20:
[----:B------:R-:W-:Y:S05]  /*1000*/  BSYNC.RECONVERGENT B2 ;  /* 0x0000000000027941 */ /* 0x000fea0003800200 */
.L_x_19:
[----:B------:R-:W-:Y:S01]  /*1010*/  IMAD.MOV R16, RZ, RZ, -R28 ;  /* 0x000000ffff107224 */ /* 0x000fe200078e0a1c */
[----:B------:R-:W-:Y:S04]  /*1020*/  BSSY.RECONVERGENT B2, `(.L_x_22) ;  /* 0x0000017000027945 */ /* 0x000fe80003800200 */
[----:B------:R-:W-:-:S13]  /*1030*/  ISETP.GT.AND P2, PT, R16, 0x4, PT ;  /* 0x000000041000780c */ /* 0x000fda0003f44270 */
[----:B------:R-:W-:Y:S05]  /*1040*/  @!P2 BRA `(.L_x_23) ;  /* 0x000000000050a947 */ /* 0x000fea0003800000 */
[----:B------:R-:W0:Y:S01]  /*1050*/  LDS.64 R24, [R14+-0x10] ;  /* 0xfffff0000e187984 */ /* 0x000e220000000a00 */
[----:B------:R-:W-:Y:S01]  /*1060*/  PLOP3.LUT P0, PT, PT, PT, PT, 0x8, 0x80 ;  /* 0x000000000080781c */ /* 0x000fe20003f0e170 */
[----:B------:R-:W-:Y:S02]  /*1070*/  VIADD R28, R28, 0x8 ;  /* 0x000000081c1c7836 */ /* 0x000fe40000000000 */
        /* <DEDUP_REMOVED lines=16> */
[----:B0-----:R-:W-:-:S07]  /*1180*/  VIADD R15, R15, 0x40 ;  /* 0x000000400f0f7836 */ /* 0x001fce0000000000 */
.L_x_23:
[----:B------:R-:W-:Y:S05]  /*1190*/  BSYNC.RECONVERGENT B2 ;  /* 0x0000000000027941 */ /* 0x000fea0003800200 */
.L_x_22:
[----:B------:R-:W-:-:S13]  /*11a0*/  ISETP.NE.OR P0, PT, R28, RZ, P0 ;  /* 0x000000ff1c00720c */ /* 0x000fda0000705670 */
[----:B------:R-:W-:Y:S05]  /*11b0*/  @!P0 BREAK.RELIABLE B1 ;  /* 0x0000000000018942 */ /* 0x000fea0003800100 */
[----:B------:R-:W-:Y:S05]  /*11c0*/  @!P0 BRA `(.L_x_14) ;  /* 0x0000000000388947 */ /* 0x000fea0003800000 */
.L_x_18:
[----:B------:R-:W-:Y:S05]  /*11d0*/  BSYNC.RELIABLE B1 ;  /* 0x0000000000017941 */ /* 0x000fea0003800100 */
.L_x_17:
[----:B------:R-:W0:Y:S01]  /*11e0*/  LDS.64 R22, [R14+-0x10] ;  /* 0xfffff0000e167984 */ /* 0x000e220000000a00 */
[----:B------:R-:W-:-:S05]  /*11f0*/  VIADD R28, R28, 0x4 ;  /* 0x000000041c1c7836 */ /* 0x000fca0000000000 */
[----:B------:R-:W-:Y:S01]  /*1200*/  ISETP.NE.AND P0, PT, R28, RZ, PT ;  /* 0x000000ff1c00720c */ /* 0x000fe20003f05270 */
[----:B0-----:R-:W-:Y:S04]  /*1210*/  STS.64 [R15+-0x10], R22 ;  /* 0xfffff0160f007388 */ /* 0x001fe80000000a00 */
[----:B------:R-:W0:Y:S04]  /*1220*/  LDS.64 R20, [R14+-0x8] ;  /* 0xfffff8000e147984 */ /* 0x000e280000000a00 */
[----:B0-----:R-:W-:Y:S04]  /*1230*/  STS.64 [R15+-0x8], R20 ;  /* 0xfffff8140f007388 */ /* 0x001fe80000000a00 */
[----:B------:R-:W0:Y:S04]  /*1240*/  LDS.64 R18, [R14] ;  /* 0x000000000e127984 */ /* 0x000e280000000a00 */
[----:B0-----:R-:W-:Y:S04]  /*1250*/  STS.64 [R15], R18 ;  /* 0x000000120f007388 */ /* 0x001fe80000000a00 */
[----:B------:R0:W1:Y:S02]  /*1260*/  LDS.64 R16, [R14+0x8] ;  /* 0x000008000e107984 */ /* 0x0000640000000a00 */
[----:B0-----:R-:W-:-:S02]  /*1270*/  IADD3 R14, PT, PT, R14, 0x20, RZ ;  /* 0x000000200e0e7810 */ /* 0x001fc40007ffe0ff */
[----:B-1----:R0:W-:Y:S02]  /*1280*/  STS.64 [R15+0x8], R16 ;  /* 0x000008100f007388 */ /* 0x0021e40000000a00 */
[----:B0-----:R-:W-:Y:S01]  /*1290*/  VIADD R15, R15, 0x20 ;  /* 0x000000200f0f7836 */ /* 0x001fe20000000000 */
[----:B------:R-:W-:Y:S06]  /*12a0*/  @P0 BRA `(.L_x_17) ;  /* 0xfffffffc00cc0947 */ /* 0x000fec000383ffff */
.L_x_14:
[----:B------:R-:W-:Y:S05]  /*12b0*/  BSYNC.RECONVERGENT B0 ;  /* 0x0000000000007941 */ /* 0x000fea0003800200 */
.L_x_13:
[----:B------:R-:W-:Y:S05]  /*12c0*/  WARPSYNC.ALL ;  /* 0x0000000000007948 */ /* 0x000fea0003800000 */
[----:B------:R-:W-:Y:S06]  /*12d0*/  BAR.SYNC.DEFER_BLOCKING 0x0 ;  /* 0x0000000000007b1d */ /* 0x000fec0000010000 */
[----:B------:R-:W1:Y:S01]  /*12e0*/  LDCU.64 UR16, c[0x0][0x390] ;  /* 0x00007200ff1077ac */ /* 0x000e620008000a00 */
[----:B------:R-:W-:Y:S01]  /*12f0*/  BSSY.RECONVERGENT B0, `(.L_x_24) ;  /* 0x00000ee000007945 */ /* 0x000fe20003800200 */
[----:B------:R-:W3:Y:S01]  /*1300*/  LDCU.64 UR18, c[0x0][0x388] ;  /* 0x00007100ff1277ac */ /* 0x000ee20008000a00 */
[----:B------:R-:W4:Y:S02]  /*1310*/  LDCU UR14, c[0x0][0x3a8] ;  /* 0x00007500ff0e77ac */ /* 0x000f240008000800 */
[----:B------:R-:W-:Y:S05]  /*1320*/  @!P1 BRA `(.L_x_25) ;  /* 0x0000000c00a89947 */ /* 0x000fea0003800000 */
[----:B------:R-:W-:Y:S01]  /*1330*/  LOP3.LUT P0, RZ, R11, 0x1, RZ, 0xc0, !PT ;  /* 0x000000010bff7812 */ /* 0x000fe2000780c0ff */
[----:B------:R-:W-:Y:S01]  /*1340*/  BSSY.RECONVERGENT B1, `(.L_x_26) ;  /* 0x000004b000017945 */ /* 0x000fe20003800200 */
[----:B------:R-:W-:-:S11]  /*1350*/  IMAD.MOV.U32 R20, RZ, RZ, R0 ;  /* 0x000000ffff147224 */ /* 0x000fd600078e0000 */
[----:B------:R-:W-:Y:S05]  /*1360*/  @!P0 BRA `(.L_x_27) ;  /* 0x0000000400208947 */ /* 0x000fea0003800000 */
[-C--:B--2---:R-:W-:Y:S01]  /*1370*/  IABS R16, R7.reuse ;  /* 0x0000000700107213 */ /* 0x084fe20000000000 */
[----:B------:R-:W-:Y:S01]  /*1380*/  IMAD.MOV.U32 R20, RZ, RZ, R2 ;  /* 0x000000ffff147224 */ /* 0x000fe200078e0002 */
[----:B------:R-:W-:Y:S02]  /*1390*/  IABS R18, R0 ;  /* 0x0000000000127213 */ /* 0x000fe40000000000 */
[----:B------:R-:W2:Y:S01]  /*13a0*/  I2F.RP R11, R16 ;  /* 0x00000010000b7306 */ /* 0x000ea20000209400 */
[----:B------:R-:W-:-:S07]  /*13b0*/  IABS R19, R7 ;  /* 0x0000000700137213 */ /* 0x000fce0000000000 */
[----:B--2---:R-:W0:Y:S02]  /*13c0*/  MUFU.RCP R11, R11 ;  /* 0x0000000b000b7308 */ /* 0x004e240000001000 */
[----:B0-----:R-:W-:Y:S01]  /*13d0*/  VIADD R14, R11, 0xffffffe ;  /* 0x0ffffffe0b0e7836 */ /* 0x001fe20000000000 */
[----:B------:R-:W-:-:S05]  /*13e0*/  IADD3 R11, PT, PT, RZ, -R19, RZ ;  /* 0x80000013ff0b7210 */ /* 0x000fca0007ffe0ff */
[----:B------:R0:W2:Y:S02]  /*13f0*/  F2I.FTZ.U32.TRUNC.NTZ R15, R14 ;  /* 0x0000000e000f7305 */ /* 0x0000a4000021f000 */
[----:B0-----:R-:W-:Y:S02]  /*1400*/  IMAD.MOV.U32 R14, RZ, RZ, RZ ;  /* 0x000000ffff0e7224 */ /* 0x001fe400078e00ff */
[----:B--2---:R-:W-:-:S04]  /*1410*/  IMAD.MOV R17, RZ, RZ, -R15 ;  /* 0x000000ffff117224 */ /* 0x004fc800078e0a0f */
[----:B------:R-:W-:-:S04]  /*1420*/  IMAD R17, R17, R16, RZ ;  /* 0x0000001011117224 */ /* 0x000fc800078e02ff */
[----:B------:R-:W-:-:S06]  /*1430*/  IMAD.HI.U32 R15, R15, R17, R14 ;  /* 0x000000110f0f7227 */ /* 0x000fcc00078e000e */
[----:B------:R-:W-:-:S04]  /*1440*/  IMAD.HI.U32 R15, R15, R18, RZ ;  /* 0x000000120f0f7227 */ /* 0x000fc800078e00ff */
[----:B------:R-:W-:-:S05]  /*1450*/  IMAD R11, R15, R11, R18 ;  /* 0x0000000b0f0b7224 */ /* 0x000fca00078e0212 */
[----:B------:R-:W-:-:S13]  /*1460*/  ISETP.GT.U32.AND P1, PT, R16, R11, PT ;  /* 0x0000000b1000720c */ /* 0x000fda0003f24070 */
[----:B------:R-:W-:Y:S02]  /*1470*/  @!P1 IMAD.IADD R11, R11, 0x1, -R16 ;  /* 0x000000010b0b9824 */ /* 0x000fe400078e0a10 */
[----:B------:R-:W-:Y:S01]  /*1480*/  @!P1 VIADD R15, R15, 0x1 ;  /* 0x000000010f0f9836 */ /* 0x000fe20000000000 */
[----:B------:R-:W-:Y:S02]  /*1490*/  ISETP.NE.AND P1, PT, R7, RZ, PT ;  /* 0x000000ff0700720c */ /* 0x000fe40003f25270 */
[----:B------:R-:W-:Y:S02]  /*14a0*/  ISETP.GE.U32.AND P0, PT, R11, R16, PT ;  /* 0x000000100b00720c */ /* 0x000fe40003f06070 */
[----:B------:R-:W-:-:S04]  /*14b0*/  LOP3.LUT R11, R0, R7, RZ, 0x3c, !PT ;  /* 0x00000007000b7212 */ /* 0x000fc800078e3cff */
[----:B------:R-:W-:-:S07]  /*14c0*/  ISETP.GE.AND P2, PT, R11, RZ, PT ;  /* 0x000000ff0b00720c */ /* 0x000fce0003f46270 */
[----:B------:R-:W-:-:S06]  /*14d0*/  @P0 VIADD R15, R15, 0x1 ;  /* 0x000000010f0f0836 */ /* 0x000fcc0000000000 */
[----:B------:R-:W-:Y:S01]  /*14e0*/  @!P2 IMAD.MOV R15, RZ, RZ, -R15 ;  /* 0x000000ffff0fa224 */ /* 0x000fe200078e0a0f */
[----:B------:R-:W-:-:S04]  /*14f0*/  @!P1 LOP3.LUT R15, RZ, R7, RZ, 0x33, !PT ;  /* 0x00000007ff0f9212 */ /* 0x000fc800078e33ff */
[----:B------:R-:W-:-:S05]  /*1500*/  IADD3 R11, PT, PT, -R15, RZ, RZ ;  /* 0x000000ff0f0b7210 */ /* 0x000fca0007ffe1ff */
[----:B------:R-:W-:-:S05]  /*1510*/  IMAD R11, R7, R11, R0 ;  /* 0x0000000b070b7224 */ /* 0x000fca00078e0200 */
[----:B------:R-:W-:-:S04]  /*1520*/  ISETP.NE.AND P0, PT, R11, R8, PT ;  /* 0x000000080b00720c */ /* 0x000fc80003f05270 */
[----:B------:R-:W-:-:S13]  /*1530*/  ISETP.EQ.OR P0, PT, R11, RZ, !P0 ;  /* 0x000000ff0b00720c */ /* 0x000fda0004702670 */
[----:B------:R-:W-:Y:S05]  /*1540*/  @P0 BRA `(.L_x_27) ;  /* 0x0000000000a80947 */ /* 0x000fea0003800000 */
[----:B------:R-:W-:Y:S01]  /*1550*/  ISETP.NE.AND P0, PT, R15, UR6, PT ;  /* 0x000000060f007c0c */ /* 0x000fe2000bf05270 */
[----:B------:R-:W-:-:S03]  /*1560*/  IMAD.MOV.U32 R20, RZ, RZ, R2 ;  /* 0x000000ffff147224 */ /* 0x000fc600078e0002 */
[----:B------:R-:W-:-:S13]  /*1570*/  ISETP.EQ.OR P0, PT, R15, RZ, !P0 ;  /* 0x000000ff0f00720c */ /* 0x000fda0004702670 */
[----:B------:R-:W-:Y:S05]  /*1580*/  @P0 BRA `(.L_x_27) ;  /* 0x0000000000980947 */ /* 0x000fea0003800000 */
[----:B------:R-:W-:-:S13]  /*1590*/  ISETP.NE.AND P0, PT, R15, 0x1, PT ;  /* 0x000000010f00780c */ /* 0x000fda0003f05270 */
[----:B------:R-:W-:Y:S05]  /*15a0*/  @!P0 BRA `(.L_x_28) ;  /* 0x00000000004c8947 */ /* 0x000fea0003800000 */
[----:B------:R-:W0:Y:S01]  /*15b0*/  LDS.64 R24, [R6] ;  /* 0x0000000006187984 */ /* 0x000e220000000a00 */
[----:B------:R-:W2:Y:S03]  /*15c0*/  LDCU.64 UR8, c[0x0][0x390] ;  /* 0x00007200ff0877ac */ /* 0x000ea60008000a00 */
[----:B------:R-:W5:Y:S01]  /*15d0*/  LDS.64 R20, [R6+0x8] ;  /* 0x0000080006147984 */ /* 0x000f620000000a00 */
[----:B------:R-:W1:Y:S03]  /*15e0*/  LDCU.64 UR12, c[0x0][0x388] ;  /* 0x00007100ff0c77ac */ /* 0x000e660008000a00 */
[----:B------:R-:W3:Y:S04]  /*15f0*/  LDS.64 R26, [R10+0x10] ;  /* 0x000010000a1a7984 */ /* 0x000ee80000000a00 */
[----:B------:R-:W4:Y:S04]  /*1600*/  LDS.64 R14, [R6+-0x8] ;  /* 0xfffff800060e7984 */ /* 0x000f280000000a00 */
[----:B------:R-:W2:Y:S04]  /*1610*/  LDS.64 R22, [R9+-0x10] ;  /* 0xfffff00009167984 */ /* 0x000ea80000000a00 */
[----:B------:R-:W1:Y:S01]  /*1620*/  LDS.64 R18, [R6] ;  /* 0x0000000006127984 */ /* 0x000e620000000a00 */
[----:B0-----:R-:W-:-:S08]  /*1630*/  DADD R16, R24, R24 ;  /* 0x0000000018107229 */ /* 0x001fd00000000018 */
[----:B-----5:R-:W-:Y:S02]  /*1640*/  DADD R16, R20, -R16 ;  /* 0x0000000014107229 */ /* 0x020fe40000000810 */
[----:B---3--:R-:W-:Y:S01]  /*1650*/  DFMA R26, R12, R24, R26 ;  /* 0x000000180c1a722b */ /* 0x008fe2000000001a */
[----:B------:R-:W-:-:S05]  /*1660*/  IMAD.MOV.U32 R20, RZ, RZ, R2 ;  /* 0x000000ffff147224 */ /* 0x000fca00078e0002 */
[----:B----4-:R-:W-:Y:S02]  /*1670*/  DADD R14, R16, R14 ;  /* 0x00000000100e7229 */ /* 0x010fe4000000000e */
[----:B--2---:R-:W-:-:S06]  /*1680*/  DADD R22, R26, R22 ;  /* 0x000000001a167229 */ /* 0x004fcc0000000016 */
[----:B------:R-:W-:-:S08]  /*1690*/  DMUL R14, R14, UR8 ;  /* 0x000000080e0e7c28 */ /* 0x000fd00008000000 */
[----:B-1----:R-:W-:-:S08]  /*16a0*/  DFMA R14, R22, UR12, R14 ;  /* 0x0000000c160e7c2b */ /* 0x002fd0000800000e */
[----:B------:R-:W-:-:S07]  /*16b0*/  DADD R14, R14, R18 ;  /* 0x000000000e0e7229 */ /* 0x000fce0000000012 */
[----:B------:R0:W-:Y:S01]  /*16c0*/  STS.64 [R6], R14 ;  /* 0x0000000e06007388 */ /* 0x0001e20000000a00 */
[----:B------:R-:W-:Y:S05]  /*16d0*/  BRA `(.L_x_27) ;  /* 0x0000000000447947 */ /* 0x000fea0003800000 */
.L_x_28:
[----:B------:R-:W0:Y:S01]  /*16e0*/  LDS.64 R22, [R6] ;  /* 0x0000000006167984 */ /* 0x000e220000000a00 */
[----:B------:R-:W2:Y:S03]  /*16f0*/  LDCU.64 UR8, c[0x0][0x390] ;  /* 0x00007200ff0877ac */ /* 0x000ea60008000a00 */
[----:B------:R-:W5:Y:S01]  /*1700*/  LDS.64 R20, [R6+0x8] ;  /* 0x0000080006147984 */ /* 0x000f620000000a00 */
[----:B------:R-:W1:Y:S03]  /*1710*/  LDCU.64 UR12, c[0x0][0x388] ;  /* 0x00007100ff0c77ac */ /* 0x000e660008000a00 */
[----:B------:R-:W-:Y:S04]  /*1720*/  LDS.64 R14, [R6+-0x8] ;  /* 0xfffff800060e7984 */ /* 0x000fe80000000a00 */
[----:B------:R-:W3:Y:S04]  /*1730*/  LDS.64 R24, [R10+0x10] ;  /* 0x000010000a187984 */ /* 0x000ee80000000a00 */
[----:B------:R-:W4:Y:S01]  /*1740*/  LDS.64 R16, [R6] ;  /* 0x0000000006107984 */ /* 0x000f220000000a00 */
[----:B0-----:R-:W-:-:S02]  /*1750*/  DADD R18, R22, R22 ;  /* 0x0000000016127229 */ /* 0x001fc40000000016 */
[----:B------:R-:W-:-:S06]  /*1760*/  DMUL R22, R22, -4 ;  /* 0xc010000016167828 */ /* 0x000fcc0000000000 */
[----:B-----5:R-:W-:Y:S01]  /*1770*/  DADD R18, R20, -R18 ;  /* 0x0000000014127229 */ /* 0x020fe20000000812 */
[----:B------:R-:W-:Y:S01]  /*1780*/  IMAD.MOV.U32 R20, RZ, RZ, R2 ;  /* 0x000000ffff147224 */ /* 0x000fe200078e0002 */
[----:B---3--:R-:W-:-:S06]  /*1790*/  DFMA R22, R24, 2, R22 ;  /* 0x400000001816782b */ /* 0x008fcc0000000016 */
[----:B------:R-:W-:-:S08]  /*17a0*/  DADD R14, R18, R14 ;  /* 0x00000000120e7229 */ /* 0x000fd0000000000e */
[----:B--2---:R-:W-:-:S08]  /*17b0*/  DMUL R14, R14, UR8 ;  /* 0x000000080e0e7c28 */ /* 0x004fd00008000000 */
[----:B-1----:R-:W-:-:S08]  /*17c0*/  DFMA R14, R22, UR12, R14 ;  /* 0x0000000c160e7c2b */ /* 0x002fd0000800000e */
[----:B----4-:R-:W-:-:S07]  /*17d0*/  DADD R14, R14, R16 ;  /* 0x000000000e0e7229 */ /* 0x010fce0000000010 */
[----:B------:R0:W-:Y:S04]  /*17e0*/  STS.64 [R6], R14 ;  /* 0x0000000e06007388 */ /* 0x0001e80000000a00 */
.L_x_27:
[----:B-1-34-:R-:W-:Y:S05]  /*17f0*/  BSYNC.RECONVERGENT B1 ;  /* 0x0000000000017941 */ /* 0x01afea0003800200 */
.L_x_26:
[----:B------:R-:W-:-:S13]  /*1800*/  ISETP.NE.AND P0, PT, R5, RZ, PT ;  /* 0x000000ff0500720c */ /* 0x000fda0003f05270 */
[----:B------:R-:W-:Y:S05]  /*1810*/  @!P0 BRA `(.L_x_25) ;  /* 0x00000008006c8947 */ /* 0x000fea0003800000 */
[----:B------:R-:W-:-:S04]  /*1820*/  IABS R28, R7 ;  /* 0x00000007001c7213 */ /* 0x000fc80000000000 */
[----:B------:R-:W1:Y:S08]  /*1830*/  I2F.RP R11, R28 ;  /* 0x0000001c000b7306 */ /* 0x000e700000209400 */
[----:B-1----:R-:W0:Y:S02]  /*1840*/  MUFU.RCP R11, R11 ;  /* 0x0000000b000b7308 */ /* 0x002e240000001000 */
[----:B0-2---:R-:W-:-:S06]  /*1850*/  IADD3 R14, PT, PT, R11, 0xffffffe, RZ ;  /* 0x0ffffffe0b0e7810 */ /* 0x005fcc0007ffe0ff */
[----:B------:R0:W1:Y:S02]  /*1860*/  F2I.FTZ.U32.TRUNC.NTZ R15, R14 ;  /* 0x0000000e000f7305 */ /* 0x000064000021f000 */
[----:B0-----:R-:W-:Y:S02]  /*1870*/  IMAD.MOV.U32 R14, RZ, RZ, RZ ;  /* 0x000000ffff0e7224 */ /* 0x001fe400078e00ff */
[----:B-1----:R-:W-:-:S04]  /*1880*/  IMAD.MOV R29, RZ, RZ, -R15 ;  /* 0x000000ffff1d7224 */ /* 0x002fc800078e0a0f */
[----:B------:R-:W-:-:S04]  /*1890*/  IMAD R29, R29, R28, RZ ;  /* 0x0000001c1d1d7224 */ /* 0x000fc800078e02ff */
[----:B------:R-:W-:-:S07]  /*18a0*/  IMAD.HI.U32 R29, R15, R29, R14 ;  /* 0x0000001d0f1d7227 */ /* 0x000fce00078e000e */
.L_x_35:
[----:B------:R-:W-:Y:S01]  /*18b0*/  IABS R16, R20 ;  /* 0x0000001400107213 */ /* 0x000fe20000000000 */
[----:B0-----:R-:W0:Y:S01]  /*18c0*/  S2UR UR8, SR_CgaCtaId ;  /* 0x00000000000879c3 */ /* 0x001e220000008800 */
[-C--:B------:R-:W-:Y:S01]  /*18d0*/  IABS R11, R7.reuse ;  /* 0x00000007000b7213 */ /* 0x080fe20000000000 */
[----:B------:R-:W-:Y:S01]  /*18e0*/  UMOV UR7, 0x400 ;  /* 0x0000040000077882 */ /* 0x000fe20000000000 */
[-C--:B------:R-:W-:Y:S01]  /*18f0*/  IABS R21, R7.reuse ;  /* 0x0000000700157213 */ /* 0x080fe20000000000 */
[----:B-1----:R-:W-:Y:S01]  /*1900*/  IMAD.HI.U32 R14, R29, R16, RZ ;  /* 0x000000101d0e7227 */ /* 0x002fe200078e00ff */
[----:B------:R-:W-:Y:S01]  /*1910*/  ISETP.NE.AND P2, PT, R7, RZ, PT ;  /* 0x000000ff0700720c */ /* 0x000fe20003f45270 */
[----:B------:R-:W-:Y:S01]  /*1920*/  BSSY.RECONVERGENT B1, `(.L_x_29) ;  /* 0x0000041000017945 */ /* 0x000fe20003800200 */
[----:B------:R-:W-:Y:S01]  /*1930*/  LOP3.LUT R22, RZ, R7, RZ, 0x33, !PT ;  /* 0x00000007ff167212 */ /* 0x000fe200078e33ff */
[----:B------:R-:W-:Y:S01]  /*1940*/  IMAD.MOV R11, RZ, RZ, -R11 ;  /* 0x000000ffff0b7224 */ /* 0x000fe200078e0a0b */
[C---:B------:R-:W-:Y:S01]  /*1950*/  IADD3 R24, PT, PT, R20.reuse, -UR14, RZ ;  /* 0x8000000e14187c10 */ /* 0x040fe2000fffe0ff */
[----:B------:R-:W-:-:S02]  /*1960*/  VIADD R23, R20, UR14 ;  /* 0x0000000e14177c36 */ /* 0x000fc40008000000 */
[----:B------:R-:W-:-:S05]  /*1970*/  IMAD R15, R14, R11, R16 ;  /* 0x0000000b0e0f7224 */ /* 0x000fca00078e0210 */
[----:B------:R-:W-:Y:S01]  /*1980*/  ISETP.GT.U32.AND P1, PT, R28, R15, PT ;  /* 0x0000000f1c00720c */ /* 0x000fe20003f24070 */
[----:B0-----:R-:W-:-:S12]  /*1990*/  ULEA UR7, UR8, UR7, 0x18 ;  /* 0x0000000708077291 */ /* 0x001fd8000f8ec0ff */
[----:B------:R-:W-:Y:S01]  /*19a0*/  @!P1 IMAD.IADD R15, R15, 0x1, -R21 ;  /* 0x000000010f0f9824 */ /* 0x000fe200078e0a15 */
[----:B------:R-:W-:Y:S02]  /*19b0*/  @!P1 IADD3 R14, PT, PT, R14, 0x1, RZ ;  /* 0x000000010e0e9810 */ /* 0x000fe40007ffe0ff */
[----:B------:R-:W-:Y:S02]  /*19c0*/  LEA R23, R23, UR7, 0x3 ;  /* 0x0000000717177c11 */ /* 0x000fe4000f8e18ff */
[----:B------:R-:W-:Y:S02]  /*19d0*/  ISETP.GE.U32.AND P0, PT, R15, R28, PT ;  /* 0x0000001c0f00720c */ /* 0x000fe40003f06070 */
[----:B------:R-:W-:Y:S02]  /*19e0*/  LOP3.LUT R15, R20, R7, RZ, 0x3c, !PT ;  /* 0x00000007140f7212 */ /* 0x000fe400078e3cff */
[----:B------:R-:W-:Y:S02]  /*19f0*/  LEA R24, R24, UR7, 0x3 ;  /* 0x0000000718187c11 */ /* 0x000fe4000f8e18ff */
[----:B------:R-:W-:-:S02]  /*1a00*/  ISETP.GE.AND P3, PT, R15, RZ, PT ;  /* 0x000000ff0f00720c */ /* 0x000fc40003f66270 */
[----:B------:R-:W-:-:S05]  /*1a10*/  LEA R25, R20, UR7, 0x3 ;  /* 0x0000000714197c11 */ /* 0x000fca000f8e18ff */
[----:B------:R-:W-:-:S06]  /*1a20*/  @P0 VIADD R14, R14, 0x1 ;  /* 0x000000010e0e0836 */ /* 0x000fcc0000000000 */
[----:B------:R-:W-:-:S05]  /*1a30*/  @!P3 IMAD.MOV R14, RZ, RZ, -R14 ;  /* 0x000000ffff0eb224 */ /* 0x000fca00078e0a0e */
[----:B------:R-:W-:-:S04]  /*1a40*/  SEL R14, R22, R14, !P2 ;  /* 0x0000000e160e7207 */ /* 0x000fc80005000000 */
[----:B------:R-:W-:Y:S01]  /*1a50*/  ISETP.NE.AND P1, PT, R14, UR6, PT ;  /* 0x000000060e007c0c */ /* 0x000fe2000bf25270 */
[----:B------:R-:W-:-:S03]  /*1a60*/  IMAD.MOV R15, RZ, RZ, -R14 ;  /* 0x000000ffff0f7224 */ /* 0x000fc600078e0a0e */
[----:B------:R-:W-:Y:S01]  /*1a70*/  ISETP.EQ.OR P1, PT, R14, RZ, !P1 ;  /* 0x000000ff0e00720c */ /* 0x000fe20004f22670 */
[----:B------:R-:W-:-:S05]  /*1a80*/  IMAD R15, R7, R15, R20 ;  /* 0x0000000f070f7224 */ /* 0x000fca00078e0214 */
[----:B------:R-:W-:-:S04]  /*1a90*/  ISETP.NE.AND P0, PT, R15, R8, PT ;  /* 0x000000080f00720c */ /* 0x000fc80003f05270 */
[----:B------:R-:W-:-:S04]  /*1aa0*/  ISETP.EQ.OR P0, PT, R15, RZ, !P0 ;  /* 0x000000ff0f00720c */ /* 0x000fc80004702670 */
[----:B------:R-:W-:-:S13]  /*1ab0*/  PLOP3.LUT P0, PT, P0, P1, PT, 0xf8, 0x8f ;  /* 0x00000000008f781c */ /* 0x000fda0000703f70 */
[----:B------:R-:W-:Y:S05]  /*1ac0*/  @P0 BRA `(.L_x_30) ;  /* 0x0000000000980947 */ /* 0x000fea0003800000 */
[----:B------:R-:W-:-:S13]  /*1ad0*/  ISETP.NE.AND P0, PT, R14, 0x1, PT ;  /* 0x000000010e00780c */ /* 0x000fda0003f05270 */
[----:B------:R-:W-:Y:S05]  /*1ae0*/  @P0 BRA `(.L_x_31) ;  /* 0x00000000003c0947 */ /* 0x000fea0003800000 */
[----:B------:R-:W0:Y:S04]  /*1af0*/  LDS.64 R14, [R25] ;  /* 0x00000000190e7984 */ /* 0x000e280000000a00 */
[----:B------:R-:W1:Y:S01]  /*1b00*/  LDS.64 R16, [R23+0x10] ;  /* 0x0000100017107984 */ /* 0x000e620000000a00 */
[C---:B0-----:R-:W-:Y:S02]  /*1b10*/  DMUL R18, R14.reuse, -4 ;  /* 0xc01000000e127828 */ /* 0x041fe40000000000 */
[----:B------:R-:W-:-:S06]  /*1b20*/  DADD R14, R14, R14 ;  /* 0x000000000e0e7229 */ /* 0x000fcc000000000e */
[----:B-1----:R-:W-:Y:S01]  /*1b30*/  DFMA R18, R16, 2, R18 ;  /* 0x400000001012782b */ /* 0x002fe20000000012 */
[----:B------:R-:W0:Y:S02]  /*1b40*/  LDS.64 R16, [R25+0x8] ;  /* 0x0000080019107984 */ /* 0x000e240000000a00 */
[----:B0-----:R-:W-:Y:S02]  /*1b50*/  DADD R14, R16, -R14 ;  /* 0x00000000100e7229 */ /* 0x001fe4000000080e */
[----:B------:R-:W0:Y:S06]  /*1b60*/  LDS.64 R16, [R25+-0x8] ;  /* 0xfffff80019107984 */ /* 0x000e2c0000000a00 */
[----:B0-----:R-:W-:-:S02]  /*1b70*/  DADD R16, R14, R16 ;  /* 0x000000000e107229 */ /* 0x001fc40000000010 */
[----:B------:R-:W0:Y:S06]  /*1b80*/  LDS.64 R14, [R25] ;  /* 0x00000000190e7984 */ /* 0x000e2c0000000a00 */
[----:B------:R-:W-:-:S08]  /*1b90*/  DMUL R16, R16, UR16 ;  /* 0x0000001010107c28 */ /* 0x000fd00008000000 */
[----:B------:R-:W-:-:S08]  /*1ba0*/  DFMA R16, R18, UR18, R16 ;  /* 0x0000001212107c2b */ /* 0x000fd00008000010 */
[----:B0-----:R-:W-:-:S07]  /*1bb0*/  DADD R14, R16, R14 ;  /* 0x00000000100e7229 */ /* 0x001fce000000000e */
[----:B------:R0:W-:Y:S01]  /*1bc0*/  STS.64 [R25], R14 ;  /* 0x0000000e19007388 */ /* 0x0001e20000000a00 */
[----:B------:R-:W-:Y:S05]  /*1bd0*/  BRA `(.L_x_30) ;  /* 0x0000000000547947 */ /* 0x000fea0003800000 */
.L_x_31:
[----:B------:R-:W-:Y:S01]  /*1be0*/  LDS.64 R16, [R23+0x10] ;  /* 0x0000100017107984 */ /* 0x000fe20000000a00 */
[----:B------:R-:W-:Y:S02]  /*1bf0*/  IMAD.MOV R19, RZ, RZ, -R20 ;  /* 0x000000ffff137224 */ /* 0x000fe400078e0a14 */
[C---:B------:R-:W-:Y:S01]  /*1c00*/  IMAD R18, R20.reuse, R20, 0x1 ;  /* 0x0000000114127424 */ /* 0x040fe200078e0214 */
[----:B------:R-:W0:Y:S01]  /*1c10*/  LDS.64 R14, [R25] ;  /* 0x00000000190e7984 */ /* 0x000e220000000a00 */
[----:B------:R-:W-:-:S03]  /*1c20*/  IMAD R19, R20, R19, -0x2 ;  /* 0xfffffffe14137424 */ /* 0x000fc600078e0213 */
[----:B------:R-:W-:-:S04]  /*1c30*/  ISETP.GE.U32.AND P0, PT, R18, 0x3, PT ;  /* 0x000000031200780c */ /* 0x000fc80003f06070 */
[----:B------:R-:W-:-:S04]  /*1c40*/  SEL R26, R19, 0xfffffffe, !P0 ;  /* 0xfffffffe131a7807 */ /* 0x000fc80004000000 */
[----:B------:R-:W0:Y:S02]  /*1c50*/  I2F.F64 R18, R26 ;  /* 0x0000001a00127312 */ /* 0x000e240000201c00 */
[----:B0-----:R-:W-:Y:S01]  /*1c60*/  DFMA R18, R18, R14, R16 ;  /* 0x0000000e1212722b */ /* 0x001fe20000000010 */
[----:B------:R-:W0:Y:S01]  /*1c70*/  LDS.64 R16, [R24+-0x10] ;  /* 0xfffff00018107984 */ /* 0x000e220000000a00 */
[----:B------:R-:W-:-:S06]  /*1c80*/  DADD R14, R14, R14 ;  /* 0x000000000e0e7229 */ /* 0x000fcc000000000e */
[----:B0-----:R-:W-:Y:S02]  /*1c90*/  DADD R16, R18, R16 ;  /* 0x0000000012107229 */ /* 0x001fe40000000010 */
        /* <DEDUP_REMOVED lines=8> */
[----:B------:R1:W-:Y:S04]  /*1d20*/  STS.64 [R25], R14 ;  /* 0x0000000e19007388 */ /* 0x0003e80000000a00 */
.L_x_30:
[----:B------:R-:W-:Y:S05]  /*1d30*/  BSYNC.RECONVERGENT B1 ;  /* 0x0000000000017941 */ /* 0x000fea0003800200 */
.L_x_29:
[----:B------:R-:W2:Y:S01]  /*1d40*/  I2F.RP R17, R21 ;  /* 0x0000001500117306 */ /* 0x000ea20000209400 */
[----:B------:R-:W-:Y:S01]  /*1d50*/  VIADD R16, R20, 0x1 ;  /* 0x0000000114107836 */ /* 0x000fe20000000000 */
[----:B------:R-:W-:Y:S01]  /*1d60*/  BSSY.RECONVERGENT B1, `(.L_x_32) ;  /* 0x0000043000017945 */ /* 0x000fe20003800200 */
[----:B------:R-:W-:-:S03]  /*1d70*/  IMAD.MOV.U32 R28, RZ, RZ, R21 ;  /* 0x000000ffff1c7224 */ /* 0x000fc600078e0015 */
[----:B------:R-:W-:Y:S02]  /*1d80*/  IABS R18, R16 ;  /* 0x0000001000127213 */ /* 0x000fe40000000000 */
[----:B--2---:R-:W0:Y:S02]  /*1d90*/  MUFU.RCP R17, R17 ;  /* 0x0000001100117308 */ /* 0x004e240000001000 */
[----:B01----:R-:W-:-:S06]  /*1da0*/  VIADD R15, R17, 0xffffffe ;  /* 0x0ffffffe110f7836 */ /* 0x003fcc0000000000 */
[----:B------:R-:W0:Y:S02]  /*1db0*/  F2I.FTZ.U32.TRUNC.NTZ R15, R15 ;  /* 0x0000000f000f7305 */ /* 0x000e24000021f000 */
[----:B0-----:R-:W-:-:S04]  /*1dc0*/  IMAD.MOV R14, RZ, RZ, -R15 ;  /* 0x000000ffff0e7224 */ /* 0x001fc800078e0a0f */
[----:B------:R-:W-:Y:S01]  /*1dd0*/  IMAD R29, R14, R21, RZ ;  /* 0x000000150e1d7224 */ /* 0x000fe200078e02ff */
[----:B------:R-:W-:-:S05]  /*1de0*/  MOV R14, RZ ;  /* 0x000000ff000e7202 */ /* 0x000fca0000000f00 */
[----:B------:R-:W-:-:S06]  /*1df0*/  IMAD.HI.U32 R29, R15, R29, R14 ;  /* 0x0000001d0f1d7227 */ /* 0x000fcc00078e000e */
[----:B------:R-:W-:-:S04]  /*1e00*/  IMAD.HI.U32 R14, R29, R18, RZ ;  /* 0x000000121d0e7227 */ /* 0x000fc800078e00ff */
[----:B------:R-:W-:-:S05]  /*1e10*/  IMAD R11, R14, R11, R18 ;  /* 0x0000000b0e0b7224 */ /* 0x000fca00078e0212 */
[----:B------:R-:W-:-:S13]  /*1e20*/  ISETP.GT.U32.AND P1, PT, R28, R11, PT ;  /* 0x0000000b1c00720c */ /* 0x000fda0003f24070 */
[----:B------:R-:W-:Y:S02]  /*1e30*/  @!P1 IMAD.IADD R11, R11, 0x1, -R21 ;  /* 0x000000010b0b9824 */ /* 0x000fe400078e0a15 */
[----:B------:R-:W-:-:S03]  /*1e40*/  @!P1 VIADD R14, R14, 0x1 ;  /* 0x000000010e0e9836 */ /* 0x000fc60000000000 */
[----:B------:R-:W-:Y:S02]  /*1e50*/  ISETP.GE.U32.AND P0, PT, R11, R28, PT ;  /* 0x0000001c0b00720c */ /* 0x000fe40003f06070 */
[----:B------:R-:W-:-:S04]  /*1e60*/  LOP3.LUT R11, R16, R7, RZ, 0x3c, !PT ;  /* 0x00000007100b7212 */ /* 0x000fc800078e3cff */
[----:B------:R-:W-:-:S07]  /*1e70*/  ISETP.GE.AND P3, PT, R11, RZ, PT ;  /* 0x000000ff0b00720c */ /* 0x000fce0003f66270 */
[----:B------:R-:W-:-:S06]  /*1e80*/  @P0 VIADD R14, R14, 0x1 ;  /* 0x000000010e0e0836 */ /* 0x000fcc0000000000 */
[----:B------:R-:W-:-:S04]  /*1e90*/  @!P3 IADD3 R14, PT, PT, -R14, RZ, RZ ;  /* 0x000000ff0e0eb210 */ /* 0x000fc80007ffe1ff */
        /* <DEDUP_REMOVED lines=10> */
[----:B------:R-:W-:Y:S05]  /*1f40*/  @!P0 BRA `(.L_x_34) ;  /* 0x0000000000588947 */ /* 0x000fea0003800000 */
[----:B------:R-:W-:Y:S01]  /*1f50*/  LDS.64 R14, [R23+0x18] ;  /* 0x00001800170e7984 */ /* 0x000fe20000000a00 */
[----:B------:R-:W-:Y:S02]  /*1f60*/  IMAD.MOV R17, RZ, RZ, -R16 ;  /* 0x000000ffff117224 */ /* 0x000fe400078e0a10 */
[C---:B------:R-:W-:Y:S01]  /*1f70*/  IMAD R11, R16.reuse, R16, 0x1 ;  /* 0x00000001100b7424 */ /* 0x040fe200078e0210 */
[----:B------:R-:W0:Y:S01]  /*1f80*/  LDS.64 R26, [R25+0x8] ;  /* 0x00000800191a7984 */ /* 0x000e220000000a00 */
[----:B------:R-:W-:-:S03]  /*1f90*/  IMAD R16, R16, R17, -0x2 ;  /* 0xfffffffe10107424 */ /* 0x000fc600078e0211 */
[----:B------:R-:W-:Y:S01]  /*1fa0*/  ISETP.GE.U32.AND P0, PT, R11, 0x3, PT ;  /* 0x000000030b00780c */ /* 0x000fe20003f06070 */
[----:B------:R-:W1:Y:S03]  /*1fb0*/  LDS.64 R22, [R24+-0x8] ;  /* 0xfffff80018167984 */ /* 0x000e660000000a00 */
[----:B------:R-:W-:Y:S02]  /*1fc0*/  SEL R11, R16, 0xfffffffe, !P0 ;  /* 0xfffffffe100b7807 */ /* 0x000fe40004000000 */
[----:B------:R-:W2:Y:S02]  /*1fd0*/  LDS.64 R16, [R25+0x10] ;  /* 0x0000100019107984 */ /* 0x000ea40000000a00 */
[----:B------:R-:W0:Y:S02]  /*1fe0*/  I2F.F64 R18, R11 ;  /* 0x0000000b00127312 */ /* 0x000e240000201c00 */
[----:B0-----:R-:W-:Y:S01]  /*1ff0*/  DFMA R18, R18, R26, R14 ;  /* 0x0000001a1212722b */ /* 0x001fe2000000000e */
[----:B------:R-:W0:Y:S01]  /*2000*/  LDS.64 R14, [R25] ;  /* 0x00000000190e7984 */ /* 0x000e220000000a00 */
[----:B------:R-:W-:-:S06]  /*2010*/  DADD R26, R26, R26 ;  /* 0x000000001a1a7229 */ /* 0x000fcc000000001a */
[----:B-1----:R-:W-:Y:S02]  /*2020*/  DADD R18, R18, R22 ;  /* 0x0000000012127229 */ /* 0x002fe40000000016 */
[----:B--2---:R-:W-:Y:S01]  /*2030*/  DADD R26, R16, -R26 ;  /* 0x00000000101a7229 */ /* 0x004fe2000000081a */
[----:B------:R-:W1:Y:S07]  /*2040*/  LDS.64 R16, [R25+0x8] ;  /* 0x0000080019107984 */ /* 0x000e6e0000000a00 */
[----:B0-----:R-:W-:-:S08]  /*2050*/  DADD R14, R26, R14 ;  /* 0x000000001a0e7229 */ /* 0x001fd0000000000e */
[----:B------:R-:W-:-:S08]  /*2060*/  DMUL R14, R14, UR16 ;  /* 0x000000100e0e7c28 */ /* 0x000fd00008000000 */
[----:B------:R-:W-:-:S08]  /*2070*/  DFMA R14, R18, UR18, R14 ;  /* 0x00000012120e7c2b */ /* 0x000fd0000800000e */
[----:B-1----:R-:W-:-:S07]  /*2080*/  DADD R14, R14, R16 ;  /* 0x000000000e0e7229 */ /* 0x002fce0000000010 */
[----:B------:R1:W-:Y:S01]  /*2090*/  STS.64 [R25+0x8], R14 ;  /* 0x0000080e19007388 */ /* 0x0003e20000000a00 */
[----:B------:R-:W-:Y:S05]  /*20a0*/  BRA `(.L_x_33) ;  /* 0x0000000000387947 */ /* 0x000fea0003800000 */
.L_x_34:
[----:B------:R-:W0:Y:S04]  /*20b0*/  LDS.64 R16, [R25+0x8] ;  /* 0x0000080019107984 */ /* 0x000e280000000a00 */
[----:B------:R-:W1:Y:S04]  /*20c0*/  LDS.64 R26, [R25+0x10] ;  /* 0x00001000191a7984 */ /* 0x000e680000000a00 */
[----:B------:R-:W-:Y:S04]  /*20d0*/  LDS.64 R14, [R25] ;  /* 0x00000000190e7984 */ /* 0x000fe80000000a00 */
[----:B------:R-:W2:Y:S01]  /*20e0*/  LDS.64 R22, [R23+0x18] ;  /* 0x0000180017167984 */ /* 0x000ea20000000a00 */
[----:B0-----:R-:W-:-:S02]  /*20f0*/  DADD R18, R16, R16 ;  /* 0x0000000010127229 */ /* 0x001fc40000000010 */
[----:B------:R-:W-:-:S06]  /*2100*/  DMUL R16, R16, -4 ;  /* 0xc010000010107828 */ /* 0x000fcc0000000000 */
[----:B-1----:R-:W-:Y:S02]  /*2110*/  DADD R26, R26, -R18 ;  /* 0x000000001a1a7229 */ /* 0x002fe40000000812 */
[----:B------:R-:W0:Y:S01]  /*2120*/  LDS.64 R18, [R25+0x8] ;  /* 0x0000080019127984 */ /* 0x000e220000000a00 */
[----:B--2---:R-:W-:-:S05]  /*2130*/  DFMA R16, R22, 2, R16 ;  /* 0x400000001610782b */ /* 0x004fca0000000010 */
[----:B------:R-:W-:-:S08]  /*2140*/  DADD R14, R26, R14 ;  /* 0x000000001a0e7229 */ /* 0x000fd0000000000e */
[----:B------:R-:W-:-:S08]  /*2150*/  DMUL R14, R14, UR16 ;  /* 0x000000100e0e7c28 */ /* 0x000fd00008000000 */
[----:B------:R-:W-:-:S08]  /*2160*/  DFMA R14, R16, UR18, R14 ;  /* 0x00000012100e7c2b */ /* 0x000fd0000800000e */
[----:B0-----:R-:W-:-:S07]  /*2170*/  DADD R14, R14, R18 ;  /* 0x000000000e0e7229 */ /* 0x001fce0000000012 */
[----:B------:R0:W-:Y:S04]  /*2180*/  STS.64 [R25+0x8], R14 ;  /* 0x0000080e19007388 */ /* 0x0001e80000000a00 */
.L_x_33:
[----:B------:R-:W-:Y:S05]  /*2190*/  BSYNC.RECONVERGENT B1 ;  /* 0x0000000000017941 */ /* 0x000fea0003800200 */
.L_x_32:
[----:B------:R-:W-:-:S05]  /*21a0*/  VIADD R20, R20, 0x2 ;  /* 0x0000000214147836 */ /* 0x000fca0000000000 */
[----:B------:R-:W-:-:S13]  /*21b0*/  ISETP.NE.AND P0, PT, R20, R3, PT ;  /* 0x000000031400720c */ /* 0x000fda0003f05270 */
[----:B------:R-:W-:Y:S05]  /*21c0*/  @P0 BRA `(.L_x_35) ;  /* 0xfffffff400b80947 */ /* 0x000fea000383ffff */
.L_x_25:
[----:B-1-34-:R-:W-:Y:S05]  /*21d0*/  BSYNC.RECONVERGENT B0 ;  /* 0x0000000000007941 */ /* 0x01afea0003800200 */
.L_x_24:
[----:B------:R-:W-:Y:S06]  /*21e0*/  BAR.SYNC.DEFER_BLOCKING 0x0 ;  /* 0x0000000000007b1d */ /* 0x000fec0000010000 */
[----:B------:R-:W-:Y:S05]  /*21f0*/  BRA.U UP0, `(.L_x_36) ;  /* 0xffffffe900387547 */ /* 0x000fea000b83ffff */
.L_x_12:
[----:B------:R-:W-:-:S13]  /*2200*/  ISETP.GT.AND P0, PT, R3, R0, PT ;  /* 0x000000000300720c */ /* 0x000fda0003f04270 */
[----:B------:R-:W-:Y:S05]  /*2210*/  @!P0 EXIT ;  /* 0x000000000000894d */ /* 0x000fea0003800000 */
[C---:B------:R-:W-:Y:S01]  /*2220*/  IMAD.IADD R2, R3.reuse, 0x1, -R0 ;  /* 0x0000000103027824 */ /* 0x040fe200078e0a00 */
[----:B0-----:R-:W-:Y:S01]  /*2230*/  IADD3 R4, PT, PT, -R3, R0, RZ ;  /* 0x0000000003047210 */ /* 0x001fe20007ffe1ff */
[----:B------:R-:W-:Y:S03]  /*2240*/  BSSY.RECONVERGENT B0, `(.L_x_37) ;  /* 0x0000012000007945 */ /* 0x000fe60003800200 */
[----:B------:R-:W-:Y:S02]  /*2250*/  LOP3.LUT P0, R2, R2, 0x3, RZ, 0xc0, !PT ;  /* 0x0000000302027812 */ /* 0x000fe4000780c0ff */
[----:B------:R-:W-:-:S11]  /*2260*/  ISETP.GT.U32.AND P1, PT, R4, -0x4, PT ;  /* 0xfffffffc0400780c */ /* 0x000fd60003f24070 */
[----:B------:R-:W-:Y:S05]  /*2270*/  @!P0 BRA `(.L_x_38) ;  /* 0x0000000000388947 */ /* 0x000fea0003800000 */
[----:B------:R-:W0:Y:S01]  /*2280*/  S2UR UR5, SR_CgaCtaId ;  /* 0x00000000000579c3 */ /* 0x000e220000008800 */
[----:B------:R-:W-:Y:S01]  /*2290*/  UMOV UR4, 0x400 ;  /* 0x0000040000047882 */ /* 0x000fe20000000000 */
[----:B-12---:R-:W-:-:S06]  /*22a0*/  IMAD.MOV R10, RZ, RZ, -R2 ;  /* 0x000000ffff0a7224 */ /* 0x006fcc00078e0a02 */
[----:B------:R-:W1:Y:S01]  /*22b0*/  LDC.64 R8, c[0x0][0x380] ;  /* 0x0000e000ff087b82 */ /* 0x000e620000000a00 */
[----:B0-----:R-:W-:-:S06]  /*22c0*/  ULEA UR4, UR5, UR4, 0x18 ;  /* 0x0000000405047291 */ /* 0x001fcc000f8ec0ff */
[----:B------:R-:W-:-:S07]  /*22d0*/  LEA R2, R0, UR4, 0x3 ;  /* 0x0000000400027c11 */ /* 0x000fce000f8e18ff */
.L_x_39:
[----:B0-----:R0:W2:Y:S01]  /*22e0*/  LDS.64 R6, [R2] ;  /* 0x0000000002067984 */ /* 0x0010a20000000a00 */
[----:B-1----:R-:W-:-:S04]  /*22f0*/  IMAD.WIDE R4, R0, 0x8, R8 ;  /* 0x0000000800047825 */ /* 0x002fc800078e0208 */
[----:B------:R-:W-:Y:S02]  /*2300*/  VIADD R10, R10, 0x1 ;  /* 0x000000010a0a7836 */ /* 0x000fe40000000000 */
[----:B------:R-:W-:Y:S02]  /*2310*/  VIADD R0, R0, 0x1 ;  /* 0x0000000100007836 */ /* 0x000fe40000000000 */
[----:B0-----:R-:W-:Y:S01]  /*2320*/  VIADD R2, R2, 0x8 ;  /* 0x0000000802027836 */ /* 0x001fe20000000000 */
[----:B------:R-:W-:Y:S01]  /*2330*/  ISETP.NE.AND P0, PT, R10, RZ, PT ;  /* 0x000000ff0a00720c */ /* 0x000fe20003f05270 */
[----:B--2---:R0:W-:-:S12]  /*2340*/  STG.E.64 desc[UR10][R4.64], R6 ;  /* 0x0000000604007986 */ /* 0x0041d8000c101b0a */
[----:B------:R-:W-:Y:S05]  /*2350*/  @P0 BRA `(.L_x_39) ;  /* 0xfffffffc00e00947 */ /* 0x000fea000383ffff */
.L_x_38:
[----:B------:R-:W-:Y:S05]  /*2360*/  BSYNC.RECONVERGENT B0 ;  /* 0x0000000000007941 */ /* 0x000fea0003800200 */
.L_x_37:
[----:B------:R-:W-:Y:S05]  /*2370*/  @P1 EXIT ;  /* 0x000000000000194d */ /* 0x000fea0003800000 */
[----:B------:R-:W3:Y:S01]  /*2380*/  S2UR UR7, SR_CgaCtaId ;  /* 0x00000000000779c3 */ /* 0x000ee20000008800 */
[----:B------:R-:W4:Y:S01]  /*2390*/  LDCU.64 UR4, c[0x0][0x380] ;  /* 0x00007000ff0477ac */ /* 0x000f220008000a00 */
[----:B-12---:R-:W-:Y:S01]  /*23a0*/  IADD3 R9, PT, PT, R0, -R3, RZ ;  /* 0x8000000300097210 */ /* 0x006fe20007ffe0ff */
[----:B------:R-:W-:Y:S01]  /*23b0*/  BSSY.RECONVERGENT B0, `(.L_x_40) ;  /* 0x000005c000007945 */ /* 0x000fe20003800200 */
[----:B------:R-:W-:Y:S02]  /*23c0*/  UMOV UR6, 0x400 ;  /* 0x0000040000067882 */ /* 0x000fe40000000000 */
[----:B------:R-:W-:Y:S01]  /*23d0*/  ISETP.GE.AND P0, PT, R9, RZ, PT ;  /* 0x000000ff0900720c */ /* 0x000fe20003f06270 */
[----:B----4-:R-:W-:-:S04]  /*23e0*/  UIADD3 UR4, UP0, UPT, UR4, 0x10, URZ ;  /* 0x0000001004047890 */ /* 0x010fc8000ff1e0ff */
[----:B------:R-:W-:Y:S02]  /*23f0*/  UIADD3.X UR5, UPT, UPT, URZ, UR5, URZ, UP0, !UPT ;  /* 0x00000005ff057290 */ /* 0x000fe400087fe4ff */
[----:B---3--:R-:W-:Y:S01]  /*2400*/  ULEA UR6, UR7, UR6, 0x18 ;  /* 0x0000000607067291 */ /* 0x008fe2000f8ec0ff */
[----:B------:R-:W-:-:S03]  /*2410*/  IMAD.U32 R2, RZ, RZ, UR4 ;  /* 0x00000004ff027e24 */ /* 0x000fc6000f8e00ff */
[----:B------:R-:W-:Y:S02]  /*2420*/  IMAD.U32 R3, RZ, RZ, UR5 ;  /* 0x00000005ff037e24 */ /* 0x000fe4000f8e00ff */
[----:B------:R-:W-:-:S05]  /*2430*/  LEA R8, R0, UR6, 0x3 ;  /* 0x0000000600087c11 */ /* 0x000fca000f8e18ff */
[----:B------:R-:W-:Y:S01]  /*2440*/  VIADD R8, R8, 0x10 ;  /* 0x0000001008087836 */ /* 0x000fe20000000000 */
[----:B------:R-:W-:Y:S06]  /*2450*/  @P0 BRA `(.L_x_41) ;  /* 0x0000000400440947 */ /* 0x000fec0003800000 */
[----:B0-----:R-:W-:Y:S01]  /*2460*/  IMAD.MOV R4, RZ, RZ, -R9 ;  /* 0x000000ffff047224 */ /* 0x001fe200078e0a09 */
[----:B------:R-:W-:Y:S01]  /*2470*/  BSSY.RECONVERGENT B1, `(.L_x_42) ;  /* 0x0000031000017945 */ /* 0x000fe20003800200 */
[----:B------:R-:W-:-:S03]  /*2480*/  PLOP3.LUT P0, PT, PT, PT, PT, 0x80, 0x8 ;  /* 0x000000000008781c */ /* 0x000fc60003f0f070 */
[----:B------:R-:W-:-:S13]  /*2490*/  ISETP.GT.AND P1, PT, R4, 0xc, PT ;  /* 0x0000000c0400780c */ /* 0x000fda0003f24270 */
[----:B------:R-:W-:Y:S05]  /*24a0*/  @!P1 BRA `(.L_x_43) ;  /* 0x0000000000b49947 */ /* 0x000fea0003800000 */
[----:B------:R-:W-:-:S13]  /*24b0*/  PLOP3.LUT P0, PT, PT, PT, PT, 0x8, 0x80 ;  /* 0x000000000080781c */ /* 0x000fda0003f0e170 */
.L_x_44:
[----:B0-----:R-:W0:Y:S01]  /*24c0*/  LDS.64 R10, [R8+-0x10] ;  /* 0xfffff000080a7984 */ /* 0x001e220000000a00 */
[C---:B------:R-:W-:Y:S01]  /*24d0*/  IADD3 R7, PT, PT, R0.reuse, 0x4, RZ ;  /* 0x0000000400077810 */ /* 0x040fe20007ffe0ff */
[--C-:B------:R-:W-:Y:S02]  /*24e0*/  IMAD.WIDE R20, R0, 0x8, R2.reuse ;  /* 0x0000000800147825 */ /* 0x100fe400078e0202 */
[----:B------:R-:W1:Y:S02]  /*24f0*/  LDS.64 R16, [R8+-0x8] ;  /* 0xfffff80008107984 */ /* 0x000e640000000a00 */
[----:B------:R-:W-:Y:S02]  /*2500*/  IMAD.WIDE R6, R7, 0x8, R2 ;  /* 0x0000000807067825 */ /* 0x000fe400078e0202 */
[----:B------:R-:W2:Y:S02]  /*2510*/  LDS.64 R18, [R8] ;  /* 0x0000000008127984 */ /* 0x000ea40000000a00 */
[----:B------:R-:W-:-:S02]  /*2520*/  VIADD R9, R9, 0x10 ;  /* 0x0000001009097836 */ /* 0x000fc40000000000 */
[----:B------:R-:W3:Y:S03]  /*2530*/  LDS.64 R14, [R8+0x8] ;  /* 0x00000800080e7984 */ /* 0x000ee60000000a00 */
[----:B------:R-:W-:Y:S01]  /*2540*/  ISETP.GE.AND P1, PT, R9, -0xc, PT ;  /* 0xfffffff40900780c */ /* 0x000fe20003f26270 */
[----:B------:R-:W4:Y:S04]  /*2550*/  LDS.64 R12, [R8+0x10] ;  /* 0x00001000080c7984 */ /* 0x000f280000000a00 */
[----:B------:R-:W5:Y:S04]  /*2560*/  LDS.64 R28, [R8+0x18] ;  /* 0x00001800081c7984 */ /* 0x000f680000000a00 */
[----:B------:R-:W5:Y:S04]  /*2570*/  LDS.64 R26, [R8+0x20] ;  /* 0x00002000081a7984 */ /* 0x000f680000000a00 */
[----:B------:R-:W5:Y:S04]  /*2580*/  LDS.64 R4, [R8+0x28] ;  /* 0x0000280008047984 */ /* 0x000f680000000a00 */
[----:B------:R-:W-:Y:S04]  /*2590*/  LDS.64 R24, [R8+0x38] ;  /* 0x0000380008187984 */ /* 0x000fe80000000a00 */
[----:B------:R-:W-:Y:S04]  /*25a0*/  LDS.64 R22, [R8+0x40] ;  /* 0x0000400008167984 */ /* 0x000fe80000000a00 */
[----:B0-----:R-:W-:Y:S04]  /*25b0*/  STG.E.64 desc[UR10][R20.64+-0x10], R10 ;  /* 0xfffff00a14007986 */ /* 0x001fe8000c101b0a */
[----:B-1----:R-:W-:Y:S04]  /*25c0*/  STG.E.64 desc[UR10][R20.64+-0x8], R16 ;  /* 0xfffff81014007986 */ /* 0x002fe8000c101b0a */
[----:B--2---:R-:W-:Y:S04]  /*25d0*/  STG.E.64 desc[UR10][R20.64], R18 ;  /* 0x0000001214007986 */ /* 0x004fe8000c101b0a */
[----:B---3--:R-:W-:Y:S04]  /*25e0*/  STG.E.64 desc[UR10][R20.64+0x8], R14 ;  /* 0x0000080e14007986 */ /* 0x008fe8000c101b0a */
[----:B----4-:R-:W-:Y:S04]  /*25f0*/  STG.E.64 desc[UR10][R6.64+-0x10], R12 ;  /* 0xfffff00c06007986 */ /* 0x010fe8000c101b0a */
[----:B------:R-:W0:Y:S04]  /*2600*/  LDS.64 R12, [R8+0x30] ;  /* 0x00003000080c7984 */ /* 0x000e280000000a00 */
[----:B------:R-:W1:Y:S04]  /*2610*/  LDS.64 R20, [R8+0x48] ;  /* 0x0000480008147984 */ /* 0x000e680000000a00 */
[----:B------:R-:W2:Y:S04]  /*2620*/  LDS.64 R18, [R8+0x50] ;  /* 0x0000500008127984 */ /* 0x000ea80000000a00 */
[----:B------:R-:W3:Y:S04]  /*2630*/  LDS.64 R16, [R8+0x58] ;  /* 0x0000580008107984 */ /* 0x000ee80000000a00 */
[----:B------:R-:W4:Y:S04]  /*2640*/  LDS.64 R14, [R8+0x60] ;  /* 0x00006000080e7984 */ /* 0x000f280000000a00 */
[----:B------:R5:W4:Y:S04]  /*2650*/  LDS.64 R10, [R8+0x68] ;  /* 0x00006800080a7984 */ /* 0x000b280000000a00 */
[----:B-----5:R5:W-:Y:S04]  /*2660*/  STG.E.64 desc[UR10][R6.64+-0x8], R28 ;  /* 0xfffff81c06007986 */ /* 0x020be8000c101b0a */
[----:B------:R0:W-:Y:S01]  /*2670*/  STG.E.64 desc[UR10][R6.64], R26 ;  /* 0x0000001a06007986 */ /* 0x0001e2000c101b0a */
[----:B------:R-:W-:-:S03]  /*2680*/  IADD3 R8, PT, PT, R8, 0x80, RZ ;  /* 0x0000008008087810 */ /* 0x000fc60007ffe0ff */
[----:B------:R1:W-:Y:S01]  /*2690*/  STG.E.64 desc[UR10][R6.64+0x8], R4 ;  /* 0x0000080406007986 */ /* 0x0003e2000c101b0a */
[C---:B-----5:R-:W-:Y:S02]  /*26a0*/  VIADD R29, R0.reuse, 0x8 ;  /* 0x00000008001d7836 */ /* 0x060fe40000000000 */
[----:B------:R-:W-:Y:S02]  /*26b0*/  VIADD R28, R0, 0xc ;  /* 0x0000000c001c7836 */ /* 0x000fe40000000000 */
[----:B0-----:R-:W-:-:S04]  /*26c0*/  IMAD.WIDE R26, R29, 0x8, R2 ;  /* 0x000000081d1a7825 */ /* 0x001fc800078e0202 */
[----:B------:R-:W-:Y:S01]  /*26d0*/  IMAD.WIDE R28, R28, 0x8, R2 ;  /* 0x000000081c1c7825 */ /* 0x000fe200078e0202 */
[----:B------:R0:W-:Y:S03]  /*26e0*/  STG.E.64 desc[UR10][R26.64+-0x10], R12 ;  /* 0xfffff00c1a007986 */ /* 0x0001e6000c101b0a */
[----:B------:R-:W-:Y:S01]  /*26f0*/  VIADD R0, R0, 0x10 ;  /* 0x0000001000007836 */ /* 0x000fe20000000000 */
[----:B------:R0:W-:Y:S04]  /*2700*/  STG.E.64 desc[UR10][R26.64+-0x8], R24 ;  /* 0xfffff8181a007986 */ /* 0x0001e8000c101b0a */
[----:B------:R0:W-:Y:S04]  /*2710*/  STG.E.64 desc[UR10][R26.64], R22 ;  /* 0x000000161a007986 */ /* 0x0001e8000c101b0a */
[----:B-1----:R0:W-:Y:S04]  /*2720*/  STG.E.64 desc[UR10][R26.64+0x8], R20 ;  /* 0x000008141a007986 */ /* 0x0021e8000c101b0a */
[----:B--2---:R0:W-:Y:S04]  /*2730*/  STG.E.64 desc[UR10][R28.64+-0x10], R18 ;  /* 0xfffff0121c007986 */ /* 0x0041e8000c101b0a */
[----:B---3--:R0:W-:Y:S04]  /*2740*/  STG.E.64 desc[UR10][R28.64+-0x8], R16 ;  /* 0xfffff8101c007986 */ /* 0x0081e8000c101b0a */
[----:B----4-:R0:W-:Y:S04]  /*2750*/  STG.E.64 desc[UR10][R28.64], R14 ;  /* 0x0000000e1c007986 */ /* 0x0101e8000c101b0a */
[----:B------:R0:W-:Y:S01]  /*2760*/  STG.E.64 desc[UR10][R28.64+0x8], R10 ;  /* 0x0000080a1c007986 */ /* 0x0001e2000c101b0a */
[----:B------:R-:W-:Y:S05]  /*2770*/  @!P1 BRA `(.L_x_44) ;  /* 0xfffffffc00509947 */ /* 0x000fea000383ffff */
.L_x_43:
[----:B------:R-:W-:Y:S05]  /*2780*/  BSYNC.RECONVERGENT B1 ;  /* 0x0000000000017941 */ /* 0x000fea0003800200 */
.L_x_42:
[----:B------:R-:W-:Y:S01]  /*2790*/  IMAD.MOV R4, RZ, RZ, -R9 ;  /* 0x000000ffff047224 */ /* 0x000fe200078e0a09 */
[----:B------:R-:W-:Y:S04]  /*27a0*/  BSSY.RECONVERGENT B1, `(.L_x_45) ;  /* 0x000001a000017945 */ /* 0x000fe80003800200 */
[----:B------:R-:W-:-:S13]  /*27b0*/  ISETP.GT.AND P1, PT, R4, 0x4, PT ;  /* 0x000000040400780c */ /* 0x000fda0003f24270 */
[----:B------:R-:W-:Y:S05]  /*27c0*/  @!P1 BRA `(.L_x_46) ;  /* 0x00000000005c9947 */ /* 0x000fea0003800000 */
[----:B------:R-:W1:Y:S01]  /*27d0*/  LDS.64 R6, [R8+-0x10] ;  /* 0xfffff00008067984 */ /* 0x000e620000000a00 */
[C---:B0-----:R-:W-:Y:S01]  /*27e0*/  VIADD R25, R0.reuse, 0x4 ;  /* 0x0000000400197836 */ /* 0x041fe20000000000 */
[----:B------:R-:W-:Y:S01]  /*27f0*/  PLOP3.LUT P0, PT, PT, PT, PT, 0x8, 0x80 ;  /* 0x000000000080781c */ /* 0x000fe20003f0e170 */
[C-C-:B------:R-:W-:Y:S01]  /*2800*/  IMAD.WIDE R22, R0.reuse, 0x8, R2.reuse ;  /* 0x0000000800167825 */ /* 0x140fe200078e0202 */
[----:B------:R-:W0:Y:S03]  /*2810*/  LDS.64 R20, [R8+-0x8] ;  /* 0xfffff80008147984 */ /* 0x000e260000000a00 */
[----:B------:R-:W-:Y:S01]  /*2820*/  IMAD.WIDE R24, R25, 0x8, R2 ;  /* 0x0000000819187825 */ /* 0x000fe200078e0202 */
[----:B------:R-:W2:Y:S03]  /*2830*/  LDS.64 R18, [R8] ;  /* 0x0000000008127984 */ /* 0x000ea60000000a00 */
[----:B------:R-:W-:Y:S01]  /*2840*/  VIADD R9, R9, 0x8 ;  /* 0x0000000809097836 */ /* 0x000fe20000000000 */
[----:B------:R-:W3:Y:S01]  /*2850*/  LDS.64 R16, [R8+0x8] ;  /* 0x0000080008107984 */ /* 0x000ee20000000a00 */
[----:B------:R-:W-:-:S03]  /*2860*/  VIADD R0, R0, 0x8 ;  /* 0x0000000800007836 */ /* 0x000fc60000000000 */
[----:B------:R-:W4:Y:S04]  /*2870*/  LDS.64 R14, [R8+0x10] ;  /* 0x00001000080e7984 */ /* 0x000f280000000a00 */
[----:B------:R-:W5:Y:S04]  /*2880*/  LDS.64 R12, [R8+0x18] ;  /* 0x00001800080c7984 */ /* 0x000f680000000a00 */
[----:B------:R-:W5:Y:S04]  /*2890*/  LDS.64 R10, [R8+0x20] ;  /* 0x00002000080a7984 */ /* 0x000f680000000a00 */
[----:B------:R1:W5:Y:S02]  /*28a0*/  LDS.64 R4, [R8+0x28] ;  /* 0x0000280008047984 */ /* 0x0003640000000a00 */
[----:B-1----:R-:W-:-:S02]  /*28b0*/  IADD3 R8, PT, PT, R8, 0x40, RZ ;  /* 0x0000004008087810 */ /* 0x002fc40007ffe0ff */
[----:B------:R1:W-:Y:S04]  /*28c0*/  STG.E.64 desc[UR10][R22.64+-0x10], R6 ;  /* 0xfffff00616007986 */ /* 0x0003e8000c101b0a */
[----:B0-----:R1:W-:Y:S04]  /*28d0*/  STG.E.64 desc[UR10][R22.64+-0x8], R20 ;  /* 0xfffff81416007986 */ /* 0x0013e8000c101b0a */
[----:B--2---:R1:W-:Y:S04]  /*28e0*/  STG.E.64 desc[UR10][R22.64], R18 ;  /* 0x0000001216007986 */ /* 0x0043e8000c101b0a */
[----:B---3--:R1:W-:Y:S04]  /*28f0*/  STG.E.64 desc[UR10][R22.64+0x8], R16 ;  /* 0x0000081016007986 */ /* 0x0083e8000c101b0a */
[----:B----4-:R1:W-:Y:S04]  /*2900*/  STG.E.64 desc[UR10][R24.64+-0x10], R14 ;  /* 0xfffff00e18007986 */ /* 0x0103e8000c101b0a */
[----:B-----5:R1:W-:Y:S04]  /*2910*/  STG.E.64 desc[UR10][R24.64+-0x8], R12 ;  /* 0xfffff80c18007986 */ /* 0x0203e8000c101b0a */
[----:B------:R1:W-:Y:S04]  /*2920*/  STG.E.64 desc[UR10][R24.64], R10 ;  /* 0x0000000a18007986 */ /* 0x0003e8000c101b0a */
[----:B------:R1:W-:Y:S02]  /*2930*/  STG.E.64 desc[UR10][R24.64+0x8], R4 ;  /* 0x0000080418007986 */ /* 0x0003e4000c101b0a */
.L_x_46:
[----:B------:R-:W-:Y:S05]  /*2940*/  BSYNC.RECONVERGENT B1 ;  /* 0x0000000000017941 */ /* 0x000fea0003800200 */
.L_x_45:
[----:B------:R-:W-:-:S13]  /*2950*/  ISETP.NE.OR P0, PT, R9, RZ, P0 ;  /* 0x000000ff0900720c */ /* 0x000fda0000705670 */
[----:B------:R-:W-:Y:S05]  /*2960*/  @!P0 EXIT ;  /* 0x000000000000894d */ /* 0x000fea0003800000 */
.L_x_41:
[----:B------:R-:W-:Y:S05]  /*2970*/  BSYNC.RECONVERGENT B0 ;  /* 0x0000000000007941 */ /* 0x000fea0003800200 */
.L_x_40:
[----:B01-3--:R-:W0:Y:S01]  /*2980*/  LDS.64 R4, [R8+-0x10] ;  /* 0xfffff00008047984 */ /* 0x00be220000000a00 */
[----:B------:R-:W-:-:S03]  /*2990*/  IMAD.WIDE R14, R0, 0x8, R2 ;  /* 0x00000008000e7825 */ /* 0x000fc600078e0202 */
[----:B------:R-:W1:Y:S01]  /*29a0*/  LDS.64 R6, [R8+-0x8] ;  /* 0xfffff80008067984 */ /* 0x000e620000000a00 */
[----:B------:R-:W-:Y:S02]  /*29b0*/  VIADD R9, R9, 0x4 ;  /* 0x0000000409097836 */ /* 0x000fe40000000000 */
[----:B------:R-:W-:Y:S01]  /*29c0*/  VIADD R0, R0, 0x4 ;  /* 0x0000000400007836 */ /* 0x000fe20000000000 */
[----:B------:R-:W2:Y:S02]  /*29d0*/  LDS.64 R10, [R8] ;  /* 0x00000000080a7984 */ /* 0x000ea40000000a00 */
[----:B------:R-:W-:Y:S02]  /*29e0*/  ISETP.NE.AND P0, PT, R9, RZ, PT ;  /* 0x000000ff0900720c */ /* 0x000fe40003f05270 */
[----:B------:R3:W4:Y:S02]  /*29f0*/  LDS.64 R12, [R8+0x8] ;  /* 0x00000800080c7984 */ /* 0x0007240000000a00 */
[----:B---3--:R-:W-:-:S02]  /*2a00*/  VIADD R8, R8, 0x20 ;  /* 0x0000002008087836 */ /* 0x008fc40000000000 */
[----:B0-----:R3:W-:Y:S04]  /*2a10*/  STG.E.64 desc[UR10][R14.64+-0x10], R4 ;  /* 0xfffff0040e007986 */ /* 0x0017e8000c101b0a */
[----:B-1----:R3:W-:Y:S04]  /*2a20*/  STG.E.64 desc[UR10][R14.64+-0x8], R6 ;  /* 0xfffff8060e007986 */ /* 0x0027e8000c101b0a */
[----:B--2---:R3:W-:Y:S04]  /*2a30*/  STG.E.64 desc[UR10][R14.64], R10 ;  /* 0x0000000a0e007986 */ /* 0x0047e8000c101b0a */
[----:B----4-:R3:W-:Y:S01]  /*2a40*/  STG.E.64 desc[UR10][R14.64+0x8], R12 ;  /* 0x0000080c0e007986 */ /* 0x0107e2000c101b0a */
[----:B------:R-:W-:Y:S05]  /*2a50*/  @P0 BRA `(.L_x_40) ;  /* 0xfffffffc00c80947 */ /* 0x000fea000383ffff */
[----:B------:R-:W-:Y:S05]  /*2a60*/  EXIT ;  /* 0x000000000000794d */ /* 0x000fea0003800000 */
.L_x_47:
[----:B------:R-:W-:-:S00]  /*2a70*/  BRA `(.L_x_47) ;  /* 0xfffffffc00fc7947 */ /* 0x000fc0000383ffff */
[----:B------:R-:W-:-:S00]  /*2a80*/  NOP ;  /* 0x0000000000007918 */ /* 0x000fc00000000000 */
[----:B------:R-:W-:-:S00]  /*2a90*/  NOP ;  /* 0x0000000000007918 */ /* 0x000fc00000000000 */
[----:B------:R-:W-:-:S00]  /*2aa0*/  NOP ;  /* 0x0000000000007918 */ /* 0x000fc00000000000 */
[----:B------:R-:W-:-:S00]  /*2ab0*/  NOP ;  /* 0x0000000000007918 */ /* 0x000fc00000000000 */
[----:B------:R-:W-:-:S00]  /*2ac0*/  NOP ;  /* 0x0000000000007918 */ /* 0x000fc00000000000 */
[----:B------:R-:W-:-:S00]  /*2ad0*/  NOP ;  /* 0x0000000000007918 */ /* 0x000fc00000000000 */
[----:B------:R-:W-:-:S00]  /*2ae0*/  NOP ;  /* 0x0000000000007918 */ /* 0x000fc00000000000 */
[----:B------:R-:W-:-:S00]  /*2af0*/  NOP ;  /* 0x0000000000007918 */ /* 0x000fc00000000000 */
.L_x_79:


//--------------------- .text._Z4initPdddddii     --------------------------
	.section	.text._Z4initPdddddii,"ax",@progbits
	.align	128
        .global         _Z4initPdddddii
        .type           _Z4initPdddddii,@function
        .size           _Z4initPdddddii,(.L_x_78 - _Z4initPdddddii)
        .other          _Z4initPdddddii,@"STO_CUDA_ENTRY STV_DEFAULT"
_Z4initPdddddii:
.text._Z4initPdddddii:
[----:B------:R-:W-:Y:S08]  /*0000*/  LDC R1, c[0x0][0x37c] ;  /* 0x0000df00ff017b82 */ /* 0x000ff00000000800 */
[----:B------:R-:W0:Y:S01]  /*0010*/  LDC R3, c[0x0][0x3a8] ;  /* 0x0000ea00ff037b82 */ /* 0x000e220000000800 */
[----:B------:R-:W1:Y:S01]  /*0020*/  S2R R11, SR_TID.X ;  /* 0x00000000000b7919 */ /* 0x000e620000002100 */
        /* <DEDUP_REMOVED lines=10> */
[----:B------:R-:W-:-:S13]  /*00d0*/  ISETP.GE.AND P0, PT, R3, R0, PT ;  /* 0x000000000300720c */ /* 0x000fda0003f06270 */
[----:B------:R-:W-:Y:S05]  /*00e0*/  @P0 EXIT ;  /* 0x000000000000094d */ /* 0x000fea0003800000 */
[----:B------:R-:W0:Y:S01]  /*00f0*/  LDC.64 R8, c[0x0][0x3a0] ;  /* 0x0000e800ff087b82 */ /* 0x000e220000000a00 */
[----:B------:R-:W-:Y:S01]  /*0100*/  UMOV UR4, 0x54442d18 ;  /* 0x54442d1800047882 */ /* 0x000fe20000000000 */
[----:B------:R-:W-:Y:S01]  /*0110*/  UMOV UR5, 0x402921fb ;  /* 0x402921fb00057882 */ /* 0x000fe20000000000 */
[----:B------:R-:W1:Y:S01]  /*0120*/  LDCU.64 UR10, c[0x0][0x358] ;  /* 0x00006b00ff0a77ac */ /* 0x000e620008000a00 */
[----:B------:R-:W-:Y:S01]  /*0130*/  BSSY.RECONVERGENT B0, `(.L_x_48) ;  /* 0x0000083000007945 */ /* 0x000fe20003800200 */
[----:B------:R-:W2:Y:S01]  /*0140*/  LDCU.64 UR12, c[0x0][0x398] ;  /* 0x00007300ff0c77ac */ /* 0x000ea20008000a00 */
[----:B------:R-:W3:Y:S01]  /*0150*/  LDCU.128 UR16, c[0x0][0x390] ;  /* 0x00007200ff1077ac */ /* 0x000ee20008000c00 */
[C---:B0-----:R-:W-:Y:S02]  /*0160*/  DMUL R4, R8.reuse, 3 ;  /* 0x4008000008047828 */ /* 0x041fe40000000000 */
[----:B------:R-:W-:Y:S01]  /*0170*/  DMUL R6, R8, UR4 ;  /* 0x0000000408067c28 */ /* 0x000fe20008000000 */
[----:B------:R-:W0:Y:S05]  /*0180*/  LDCU UR4, c[0x0][0x3ac] ;  /* 0x00007580ff0477ac */ /* 0x000e2a0008000800 */
[----:B------:R-:W-:-:S02]  /*0190*/  DMUL R4, R4, R8 ;  /* 0x0000000804047228 */ /* 0x000fc40000000000 */
[----:B------:R-:W-:Y:S01]  /*01a0*/  DMUL R6, R6, R8 ;  /* 0x0000000806067228 */ /* 0x000fe20000000000 */
[-C--:B------:R-:W-:Y:S01]  /*01b0*/  IMAD R8, R10, R11.reuse, RZ ;  /* 0x0000000b0a087224 */ /* 0x080fe200078e02ff */
[----:B------:R-:W-:-:S04]  /*01c0*/  VIMNMX.U32 R9, PT, PT, R2, R11, PT ;  /* 0x0000000b02097248 */ /* 0x000fc80003fe0000 */
[----:B------:R-:W-:Y:S02]  /*01d0*/  IADD3 R2, PT, PT, R0, -R8, -R9 ;  /* 0x8000000800027210 */ /* 0x000fe40007ffe809 */
[----:B------:R-:W-:Y:S02]  /*01e0*/  R2UR UR6, R4 ;  /* 0x00000000040672ca */ /* 0x000fe400000e0000 */
[----:B------:R-:W-:Y:S01]  /*01f0*/  LOP3.LUT P0, R2, R2, 0x3, RZ, 0xc0, !PT ;  /* 0x0000000302027812 */ /* 0x000fe2000780c0ff */
[----:B0-----:R-:W-:Y:S01]  /*0200*/  UIADD3 UR4, UPT, UPT, UR4, 0x2, URZ ;  /* 0x0000000204047890 */ /* 0x001fe2000fffe0ff */
[----:B------:R-:W-:Y:S02]  /*0210*/  R2UR UR7, R5 ;  /* 0x00000000050772ca */ /* 0x000fe400000e0000 */
[----:B------:R-:W-:Y:S02]  /*0220*/  R2UR UR8, R6 ;  /* 0x00000000060872ca */ /* 0x000fe400000e0000 */
[----:B------:R-:W-:-:S07]  /*0230*/  R2UR UR9, R7 ;  /* 0x00000000070972ca */ /* 0x000fce00000e0000 */
[----:B-123--:R-:W-:Y:S08]  /*0240*/  @!P0 BRA `(.L_x_49) ;  /* 0x0000000400c48947 */ /* 0x00eff00003800000 */
[----:B------:R-:W0:Y:S01]  /*0250*/  LDC.64 R26, c[0x0][0x388] ;  /* 0x0000e200ff1a7b82 */ /* 0x000e220000000a00 */
[----:B------:R-:W-:-:S07]  /*0260*/  IMAD.MOV R29, RZ, RZ, -R2 ;  /* 0x000000ffff1d7224 */ /* 0x000fce00078e0a02 */
[----:B------:R-:W1:Y:S02]  /*0270*/  LDC.64 R32, c[0x0][0x380] ;  /* 0x0000e000ff207b82 */ /* 0x000e640000000a00 */
.L_x_54:
[----:B------:R-:W-:Y:S01]  /*0280*/  IABS R7, UR4 ;  /* 0x0000000400077c13 */ /* 0x000fe20008000000 */
[----:B------:R-:W-:Y:S01]  /*0290*/  VIADD R29, R29, 0x1 ;  /* 0x000000011d1d7836 */ /* 0x000fe20000000000 */
[----:B------:R-:W-:Y:S01]  /*02a0*/  IABS R10, R3 ;  /* 0x00000003000a7213 */ /* 0x000fe20000000000 */
[----:B------:R-:W-:Y:S01]  /*02b0*/  BSSY.RECONVERGENT B1, `(.L_x_50) ;  /* 0x000003b000017945 */ /* 0x000fe20003800200 */
[----:B--2---:R-:W2:Y:S01]  /*02c0*/  I2F.RP R2, R7 ;  /* 0x0000000700027306 */ /* 0x004ea20000209400 */
[----:B------:R-:W-:Y:S01]  /*02d0*/  IABS R12, UR4 ;  /* 0x00000004000c7c13 */ /* 0x000fe20008000000 */
[----:B-1----:R-:W-:-:S06]  /*02e0*/  IMAD.WIDE R24, R3, 0x8, R32 ;  /* 0x0000000803187825 */ /* 0x002fcc00078e0220 */
[----:B--2---:R-:W1:Y:S02]  /*02f0*/  MUFU.RCP R2, R2 ;  /* 0x0000000200027308 */ /* 0x004e640000001000 */
[----:B-1----:R-:W-:-:S06]  /*0300*/  IADD3 R4, PT, PT, R2, 0xffffffe, RZ ;  /* 0x0ffffffe02047810 */ /* 0x002fcc0007ffe0ff */
[----:B------:R1:W2:Y:S02]  /*0310*/  F2I.FTZ.U32.TRUNC.NTZ R5, R4 ;  /* 0x0000000400057305 */ /* 0x0002a4000021f000 */
[----:B-1----:R-:W-:Y:S02]  /*0320*/  IMAD.MOV.U32 R4, RZ, RZ, RZ ;  /* 0x000000ffff047224 */ /* 0x002fe400078e00ff */
[----:B--2---:R-:W-:-:S04]  /*0330*/  IMAD.MOV R6, RZ, RZ, -R5 ;  /* 0x000000ffff067224 */ /* 0x004fc800078e0a05 */
[----:B------:R-:W-:Y:S02]  /*0340*/  IMAD R11, R6, R7, RZ ;  /* 0x00000007060b7224 */ /* 0x000fe400078e02ff */
[----:B------:R-:W-:Y:S01]  /*0350*/  IMAD.MOV.U32 R6, RZ, RZ, R10 ;  /* 0x000000ffff067224 */ /* 0x000fe200078e000a */
[----:B------:R-:W-:Y:S01]  /*0360*/  MOV R10, UR6 ;  /* 0x00000006000a7c02 */ /* 0x000fe20008000f00 */
[----:B------:R-:W-:Y:S01]  /*0370*/  IMAD.HI.U32 R5, R5, R11, R4 ;  /* 0x0000000b05057227 */ /* 0x000fe200078e0004 */
[----:B------:R-:W-:-:S03]  /*0380*/  IADD3 R11, PT, PT, RZ, -R12, RZ ;  /* 0x8000000cff0b7210 */ /* 0x000fc60007ffe0ff */
[----:B------:R-:W-:Y:S02]  /*0390*/  IMAD.MOV.U32 R4, RZ, RZ, 0x1 ;  /* 0x00000001ff047424 */ /* 0x000fe400078e00ff */
[----:B------:R-:W-:Y:S02]  /*03a0*/  IMAD.HI.U32 R30, R5, R6, RZ ;  /* 0x00000006051e7227 */ /* 0x000fe400078e00ff */
[----:B------:R-:W1:Y:S02]  /*03b0*/  MUFU.RCP64H R5, UR7 ;  /* 0x0000000700057d08 */ /* 0x000e640008001800 */
[----:B------:R-:W-:Y:S02]  /*03c0*/  IMAD R2, R30, R11, R6 ;  /* 0x0000000b1e027224 */ /* 0x000fe400078e0206 */
[----:B------:R-:W-:-:S03]  /*03d0*/  IMAD.U32 R11, RZ, RZ, UR7 ;  /* 0x00000007ff0b7e24 */ /* 0x000fc6000f8e00ff */
[----:B------:R-:W-:-:S03]  /*03e0*/  ISETP.GT.U32.AND P1, PT, R7, R2, PT ;  /* 0x000000020700720c */ /* 0x000fc60003f24070 */
[----:B-1----:R-:W-:-:S10]  /*03f0*/  DFMA R10, R4, -R10, 1 ;  /* 0x3ff00000040a742b */ /* 0x002fd4000000080a */
[----:B------:R-:W-:Y:S02]  /*0400*/  @!P1 IMAD.IADD R2, R2, 0x1, -R7 ;  /* 0x0000000102029824 */ /* 0x000fe400078e0a07 */
[----:B------:R-:W-:Y:S01]  /*0410*/  @!P1 VIADD R30, R30, 0x1 ;  /* 0x000000011e1e9836 */ /* 0x000fe20000000000 */
[----:B------:R-:W-:Y:S02]  /*0420*/  ISETP.NE.AND P1, PT, RZ, UR4, PT ;  /* 0x00000004ff007c0c */ /* 0x000fe4000bf25270 */
[----:B------:R-:W-:Y:S01]  /*0430*/  ISETP.GE.U32.AND P0, PT, R2, R7, PT ;  /* 0x000000070200720c */ /* 0x000fe20003f06070 */
[----:B------:R-:W-:Y:S01]  /*0440*/  DFMA R10, R10, R10, R10 ;  /* 0x0000000a0a0a722b */ /* 0x000fe2000000000a */
[----:B------:R-:W-:-:S04]  /*0450*/  LOP3.LUT R2, R3, UR4, RZ, 0x3c, !PT ;  /* 0x0000000403027c12 */ /* 0x000fc8000f8e3cff */
[----:B------:R-:W-:-:S03]  /*0460*/  ISETP.GE.AND P2, PT, R2, RZ, PT ;  /* 0x000000ff0200720c */ /* 0x000fc60003f46270 */
[----:B------:R-:W-:Y:S01]  /*0470*/  DFMA R10, R4, R10, R4 ;  /* 0x0000000a040a722b */ /* 0x000fe20000000004 */
[----:B------:R-:W-:Y:S01]  /*0480*/  MOV R4, UR6 ;  /* 0x0000000600047c02 */ /* 0x000fe20008000f00 */
[----:B------:R-:W-:Y:S02]  /*0490*/  IMAD.U32 R5, RZ, RZ, UR7 ;  /* 0x00000007ff057e24 */ /* 0x000fe4000f8e00ff */
[----:B------:R-:W-:-:S04]  /*04a0*/  @P0 VIADD R30, R30, 0x1 ;  /* 0x000000011e1e0836 */ /* 0x000fc80000000000 */
[----:B------:R-:W-:Y:S02]  /*04b0*/  DFMA R4, R10, -R4, 1 ;  /* 0x3ff000000a04742b */ /* 0x000fe40000000804 */
[----:B------:R-:W-:Y:S01]  /*04c0*/  @!P2 IMAD.MOV R30, RZ, RZ, -R30 ;  /* 0x000000ffff1ea224 */ /* 0x000fe200078e0a1e */
[----:B------:R-:W-:Y:S02]  /*04d0*/  @!P1 LOP3.LUT R30, RZ, UR4, RZ, 0x33, !PT ;  /* 0x00000004ff1e9c12 */ /* 0x000fe4000f8e33ff */
[----:B------:R-:W-:-:S03]  /*04e0*/  ISETP.NE.AND P1, PT, R29, RZ, PT ;  /* 0x000000ff1d00720c */ /* 0x000fc60003f25270 */
[----:B------:R-:W-:Y:S01]  /*04f0*/  IMAD.WIDE R6, R30, R30, RZ ;  /* 0x0000001e1e067225 */ /* 0x000fe200078e02ff */
[----:B------:R-:W-:-:S05]  /*0500*/  DFMA R4, R10, R4, R10 ;  /* 0x000000040a04722b */ /* 0x000fca000000000a */
[----:B------:R-:W1:Y:S02]  /*0510*/  I2F.F64.U64 R6, R6 ;  /* 0x0000000600067312 */ /* 0x000e640000301800 */
[----:B-1----:R-:W-:-:S08]  /*0520*/  DMUL R14, R6, UR12 ;  /* 0x0000000c060e7c28 */ /* 0x002fd00008000000 */
[----:B------:R-:W-:-:S08]  /*0530*/  DMUL R14, R14, UR12 ;  /* 0x0000000c0e0e7c28 */ /* 0x000fd00008000000 */
[----:B------:R-:W-:Y:S02]  /*0540*/  DMUL R10, R14, R4 ;  /* 0x000000040e0a7228 */ /* 0x000fe40000000000 */
[----:B------:R-:W-:-:S06]  /*0550*/  FSETP.GEU.AND P2, PT, |R15|, 6.5827683646048100446e-37, PT ;  /* 0x036000000f00780b */ /* 0x000fcc0003f4e200 */
[----:B------:R-:W-:-:S08]  /*0560*/  DFMA R12, R10, -UR6, R14 ;  /* 0x800000060a0c7c2b */ /* 0x000fd0000800000e */
[----:B------:R-:W-:-:S10]  /*0570*/  DFMA R4, R4, R12, R10 ;  /* 0x0000000c0404722b */ /* 0x000fd4000000000a */
[----:B------:R-:W-:-:S05]  /*0580*/  FFMA R2, RZ, UR7, R5 ;  /* 0x00000007ff027c23 */ /* 0x000fca0008000005 */
[----:B------:R-:W-:Y:S01]  /*0590*/  FSETP.GT.AND P0, PT, |R2|, 1.469367938527859385e-39, PT ;  /* 0x001000000200780b */ /* 0x000fe20003f04200 */
[----:B------:R-:W-:-:S04]  /*05a0*/  IMAD.MOV R2, RZ, RZ, -R30 ;  /* 0x000000ffff027224 */ /* 0x000fc800078e0a1e */
[----:B------:R-:W-:-:S08]  /*05b0*/  IMAD R31, R2, UR4, R3 ;  /* 0x00000004021f7c24 */ /* 0x000fd0000f8e0203 */
[----:B------:R-:W-:Y:S05]  /*05c0*/  @P0 BRA P2, `(.L_x_51) ;  /* 0x0000000000240947 */ /* 0x000fea0001000000 */
[----:B------:R-:W-:Y:S01]  /*05d0*/  IMAD.U32 R5, RZ, RZ, UR7 ;  /* 0x00000007ff057e24 */ /* 0x000fe2000f8e00ff */
[----:B------:R-:W-:Y:S01]  /*05e0*/  MOV R12, UR6 ;  /* 0x00000006000c7c02 */ /* 0x000fe20008000f00 */
[----:B------:R-:W-:Y:S01]  /*05f0*/  IMAD.U32 R13, RZ, RZ, UR7 ;  /* 0x00000007ff0d7e24 */ /* 0x000fe2000f8e00ff */
[----:B------:R-:W-:Y:S01]  /*0600*/  MOV R2, 0x640 ;  /* 0x0000064000027802 */ /* 0x000fe20000000f00 */
[----:B------:R-:W-:Y:S01]  /*0610*/  IMAD.U32 R4, RZ, RZ, UR6 ;  /* 0x00000006ff047e24 */ /* 0x000fe2000f8e00ff */
[----:B------:R-:W-:-:S07]  /*0620*/  MOV R13, R5 ;  /* 0x00000005000d7202 */ /* 0x000fce0000000f00 */
[----:B0-----:R-:W-:Y:S05]  /*0630*/  CALL.REL.NOINC `($__internal_0_$__cuda_sm20_div_rn_f64_full) ;  /* 0x0000001c007c7944 */ /* 0x001fea0003c00000 */
[----:B------:R-:W-:Y:S02]  /*0640*/  IMAD.MOV.U32 R4, RZ, RZ, R6 ;  /* 0x000000ffff047224 */ /* 0x000fe400078e0006 */
[----:B------:R-:W-:-:S07]  /*0650*/  IMAD.MOV.U32 R5, RZ, RZ, R7 ;  /* 0x000000ffff057224 */ /* 0x000fce00078e0007 */
.L_x_51:
[----:B------:R-:W-:Y:S05]  /*0660*/  BSYNC.RECONVERGENT B1 ;  /* 0x0000000000017941 */ /* 0x000fea0003800200 */
.L_x_50:
[----:B------:R-:W-:Y:S01]  /*0670*/  DADD R6, -R4, 1 ;  /* 0x3ff0000004067429 */ /* 0x000fe20000000100 */
[----:B------:R-:W0:Y:S01]  /*0680*/  I2F.F64 R10, R31 ;  /* 0x0000001f000a7312 */ /* 0x000e220000201c00 */
[----:B------:R-:W-:Y:S01]  /*0690*/  IMAD.U32 R12, RZ, RZ, UR8 ;  /* 0x00000008ff0c7e24 */ /* 0x000fe2000f8e00ff */
[----:B------:R-:W-:Y:S01]  /*06a0*/  MOV R13, UR9 ;  /* 0x00000009000d7c02 */ /* 0x000fe20008000f00 */
[----:B------:R-:W-:Y:S01]  /*06b0*/  IMAD.MOV.U32 R4, RZ, RZ, 0x1 ;  /* 0x00000001ff047424 */ /* 0x000fe200078e00ff */
[----:B------:R-:W-:Y:S01]  /*06c0*/  UMOV UR14, 0x54442d18 ;  /* 0x54442d18000e7882 */ /* 0x000fe20000000000 */
[----:B------:R-:W-:Y:S01]  /*06d0*/  UMOV UR15, 0x400921fb ;  /* 0x400921fb000f7882 */ /* 0x000fe20000000000 */
[----:B------:R-:W-:Y:S01]  /*06e0*/  BSSY.RECONVERGENT B1, `(.L_x_52) ;  /* 0x0000024000017945 */ /* 0x000fe20003800200 */
[----:B------:R-:W-:Y:S01]  /*06f0*/  DMUL R6, R6, 3 ;  /* 0x4008000006067828 */ /* 0x000fe20000000000 */
[----:B------:R-:W1:Y:S07]  /*0700*/  MUFU.RCP64H R5, UR9 ;  /* 0x0000000900057d08 */ /* 0x000e6e0008001800 */
[----:B------:R-:W-:Y:S01]  /*0710*/  DMUL R6, R6, 4 ;  /* 0x4010000006067828 */ /* 0x000fe20000000000 */
[----:B------:R-:W2:Y:S01]  /*0720*/  I2F.F64 R30, R30 ;  /* 0x0000001e001e7312 */ /* 0x000ea20000201c00 */
[----:B0-----:R-:W-:-:S06]  /*0730*/  DFMA R10, R10, UR16, R26 ;  /* 0x000000100a0a7c2b */ /* 0x001fcc000800001a */
[----:B------:R-:W-:Y:S01]  /*0740*/  DMUL R6, R6, UR14 ;  /* 0x0000000e06067c28 */ /* 0x000fe20008000000 */
[----:B------:R-:W-:Y:S01]  /*0750*/  UMOV UR14, 0x9abcaf48 ;  /* 0x9abcaf48000e7882 */ /* 0x000fe20000000000 */
[----:B-1----:R-:W-:Y:S01]  /*0760*/  DFMA R12, R4, -R12, 1 ;  /* 0x3ff00000040c742b */ /* 0x002fe2000000080c */
[----:B------:R-:W-:-:S05]  /*0770*/  UMOV UR15, 0x3e7ad7f2 ;  /* 0x3e7ad7f2000f7882 */ /* 0x000fca0000000000 */
[----:B------:R-:W-:Y:S02]  /*0780*/  DMUL R6, R6, UR14 ;  /* 0x0000000e06067c28 */ /* 0x000fe40008000000 */
[----:B------:R-:W-:-:S06]  /*0790*/  DFMA R12, R12, R12, R12 ;  /* 0x0000000c0c0c722b */ /* 0x000fcc000000000c */
[----:B------:R-:W-:Y:S02]  /*07a0*/  DMUL R6, R6, R10 ;  /* 0x0000000a06067228 */ /* 0x000fe40000000000 */
[----:B------:R-:W-:Y:S01]  /*07b0*/  DFMA R12, R4, R12, R4 ;  /* 0x0000000c040c722b */ /* 0x000fe20000000004 */
[----:B------:R-:W-:Y:S02]  /*07c0*/  IMAD.U32 R4, RZ, RZ, UR8 ;  /* 0x00000008ff047e24 */ /* 0x000fe4000f8e00ff */
[----:B------:R-:W-:-:S03]  /*07d0*/  IMAD.U32 R5, RZ, RZ, UR9 ;  /* 0x00000009ff057e24 */ /* 0x000fc6000f8e00ff */
[----:B--2---:R-:W-:-:S03]  /*07e0*/  DMUL R6, R6, R30 ;  /* 0x0000001e06067228 */ /* 0x004fc60000000000 */
[----:B------:R-:W-:-:S05]  /*07f0*/  DFMA R4, R12, -R4, 1 ;  /* 0x3ff000000c04742b */ /* 0x000fca0000000804 */
[----:B------:R-:W-:-:S03]  /*0800*/  DMUL R14, R6, UR18 ;  /* 0x00000012060e7c28 */ /* 0x000fc60008000000 */
[----:B------:R-:W-:-:S07]  /*0810*/  DFMA R4, R12, R4, R12 ;  /* 0x000000040c04722b */ /* 0x000fce000000000c */
[----:B------:R-:W-:Y:S01]  /*0820*/  FSETP.GEU.AND P2, PT, |R15|, 6.5827683646048100446e-37, PT ;  /* 0x036000000f00780b */ /* 0x000fe20003f4e200 */
[----:B------:R-:W-:-:S08]  /*0830*/  DMUL R6, R14, R4 ;  /* 0x000000040e067228 */ /* 0x000fd00000000000 */
[----:B------:R-:W-:-:S08]  /*0840*/  DFMA R10, R6, -UR8, R14 ;  /* 0x80000008060a7c2b */ /* 0x000fd0000800000e */
[----:B------:R-:W-:-:S10]  /*0850*/  DFMA R4, R4, R10, R6 ;  /* 0x0000000a0404722b */ /* 0x000fd40000000006 */
[----:B------:R-:W-:-:S05]  /*0860*/  FFMA R2, RZ, UR9, R5 ;  /* 0x00000009ff027c23 */ /* 0x000fca0008000005 */
[----:B------:R-:W-:-:S13]  /*0870*/  FSETP.GT.AND P0, PT, |R2|, 1.469367938527859385e-39, PT ;  /* 0x001000000200780b */ /* 0x000fda0003f04200 */
[----:B------:R-:W-:Y:S05]  /*0880*/  @P0 BRA P2, `(.L_x_53) ;  /* 0x0000000000240947 */ /* 0x000fea0001000000 */
[----:B------:R-:W-:Y:S01]  /*0890*/  IMAD.U32 R5, RZ, RZ, UR9 ;  /* 0x00000009ff057e24 */ /* 0x000fe2000f8e00ff */
[----:B------:R-:W-:Y:S01]  /*08a0*/  MOV R12, UR8 ;  /* 0x00000008000c7c02 */ /* 0x000fe20008000f00 */
[----:B------:R-:W-:Y:S01]  /*08b0*/  IMAD.U32 R13, RZ, RZ, UR9 ;  /* 0x00000009ff0d7e24 */ /* 0x000fe2000f8e00ff */
[----:B------:R-:W-:Y:S01]  /*08c0*/  MOV R2, 0x900 ;  /* 0x0000090000027802 */ /* 0x000fe20000000f00 */
[----:B------:R-:W-:Y:S01]  /*08d0*/  IMAD.U32 R4, RZ, RZ, UR8 ;  /* 0x00000008ff047e24 */ /* 0x000fe2000f8e00ff */
[----:B------:R-:W-:-:S07]  /*08e0*/  MOV R13, R5 ;  /* 0x00000005000d7202 */ /* 0x000fce0000000f00 */
[----:B------:R-:W-:Y:S05]  /*08f0*/  CALL.REL.NOINC `($__internal_0_$__cuda_sm20_div_rn_f64_full) ;  /* 0x0000001800cc7944 */ /* 0x000fea0003c00000 */
[----:B------:R-:W-:Y:S02]  /*0900*/  IMAD.MOV.U32 R4, RZ, RZ, R6 ;  /* 0x000000ffff047224 */ /* 0x000fe400078e0006 */
[----:B------:R-:W-:-:S07]  /*0910*/  IMAD.MOV.U32 R5, RZ, RZ, R7 ;  /* 0x000000ffff057224 */ /* 0x000fce00078e0007 */
.L_x_53:
[----:B------:R-:W-:Y:S05]  /*0920*/  BSYNC.RECONVERGENT B1 ;  /* 0x0000000000017941 */ /* 0x000fea0003800200 */
.L_x_52:
[----:B------:R2:W-:Y:S01]  /*0930*/  STG.E.64 desc[UR10][R24.64], R4 ;  /* 0x0000000418007986 */ /* 0x0005e2000c101b0a */
[----:B------:R-:W-:Y:S01]  /*0940*/  VIADD R3, R3, 0x1 ;  /* 0x0000000103037836 */ /* 0x000fe20000000000 */
[----:B------:R-:W-:Y:S06]  /*0950*/  @P1 BRA `(.L_x_54) ;  /* 0xfffffff800481947 */ /* 0x000fec000383ffff */
.L_x_49:
[----:B------:R-:W-:Y:S05]  /*0960*/  BSYNC.RECONVERGENT B0 ;  /* 0x0000000000007941 */ /* 0x000fea0003800200 */
.L_x_48:
[----:B------:R-:W0:Y:S01]  /*0970*/  LDC.64 R26, c[0x0][0x388] ;  /* 0x0000e200ff1a7b82 */ /* 0x000e220000000a00 */
[----:B------:R-:W-:Y:S01]  /*0980*/  IADD3 R8, PT, PT, R9, R8, -R0 ;  /* 0x0000000809087210 */ /* 0x000fe20007ffe800 */
[----:B------:R-:W1:Y:S03]  /*0990*/  LDCU.64 UR14, c[0x0][0x398] ;  /* 0x00007300ff0e77ac */ /* 0x000e660008000a00 */
[----:B------:R-:W-:Y:S01]  /*09a0*/  ISETP.GT.U32.AND P0, PT, R8, -0x4, PT ;  /* 0xfffffffc0800780c */ /* 0x000fe20003f04070 */
[----:B------:R-:W3:Y:S02]  /*09b0*/  LDCU.128 UR20, c[0x0][0x390] ;  /* 0x00007200ff1477ac */ /* 0x000ee40008000c00 */
[----:B--2---:R-:W2:Y:S10]  /*09c0*/  LDC.64 R24, c[0x0][0x380] ;  /* 0x0000e000ff187b82 */ /* 0x004eb40000000a00 */
[----:B-1-3--:R-:W-:Y:S05]  /*09d0*/  @P0 EXIT ;  /* 0x000000000000094d */ /* 0x00afea0003800000 */
.L_x_71:
[----:B------:R-:W-:Y:S01]  /*09e0*/  IABS R9, UR4 ;  /* 0x0000000400097c13 */ /* 0x000fe20008000000 */
[----:B------:R-:W-:Y:S01]  /*09f0*/  IMAD.U32 R10, RZ, RZ, UR6 ;  /* 0x00000006ff0a7e24 */ /* 0x000fe2000f8e00ff */
[----:B------:R-:W-:Y:S01]  /*0a00*/  IABS R7, R3 ;  /* 0x0000000300077213 */ /* 0x000fe20000000000 */
[----:B------:R-:W-:Y:S01]  /*0a10*/  IMAD.U32 R12, RZ, RZ, UR6 ;  /* 0x00000006ff0c7e24 */ /* 0x000fe2000f8e00ff */
[----:B------:R-:W1:Y:S01]  /*0a20*/  I2F.RP R2, R9 ;  /* 0x0000000900027306 */ /* 0x000e620000209400 */
[----:B------:R-:W-:Y:S01]  /*0a30*/  MOV R13, UR7 ;  /* 0x00000007000d7c02 */ /* 0x000fe20008000f00 */
[----:B------:R-:W-:Y:S06]  /*0a40*/  BSSY.RECONVERGENT B0, `(.L_x_55) ;  /* 0x0000034000007945 */ /* 0x000fec0003800200 */
[----:B-1----:R-:W1:Y:S02]  /*0a50*/  MUFU.RCP R2, R2 ;  /* 0x0000000200027308 */ /* 0x002e640000001000 */
[----:B-1----:R-:W-:-:S06]  /*0a60*/  IADD3 R4, PT, PT, R2, 0xffffffe, RZ ;  /* 0x0ffffffe02047810 */ /* 0x002fcc0007ffe0ff */
[----:B------:R1:W3:Y:S02]  /*0a70*/  F2I.FTZ.U32.TRUNC.NTZ R5, R4 ;  /* 0x0000000400057305 */ /* 0x0002e4000021f000 */
[----:B-1----:R-:W-:Y:S02]  /*0a80*/  IMAD.MOV.U32 R4, RZ, RZ, RZ ;  /* 0x000000ffff047224 */ /* 0x002fe400078e00ff */
[----:B---3--:R-:W-:-:S04]  /*0a90*/  IMAD.MOV R6, RZ, RZ, -R5 ;  /* 0x000000ffff067224 */ /* 0x008fc800078e0a05 */
[----:B------:R-:W-:Y:S01]  /*0aa0*/  IMAD R11, R6, R9, RZ ;  /* 0x00000009060b7224 */ /* 0x000fe200078e02ff */
[----:B------:R-:W-:-:S03]  /*0ab0*/  IABS R6, UR4 ;  /* 0x0000000400067c13 */ /* 0x000fc60008000000 */
[----:B------:R-:W-:Y:S01]  /*0ac0*/  IMAD.HI.U32 R8, R5, R11, R4 ;  /* 0x0000000b05087227 */ /* 0x000fe200078e0004 */
[----:B------:R-:W-:Y:S01]  /*0ad0*/  MOV R11, UR7 ;  /* 0x00000007000b7c02 */ /* 0x000fe20008000f00 */
[----:B------:R-:W1:Y:S02]  /*0ae0*/  MUFU.RCP64H R5, UR7 ;  /* 0x0000000700057d08 */ /* 0x000e640008001800 */
[----:B------:R-:W-:Y:S02]  /*0af0*/  IMAD.MOV R2, RZ, RZ, -R6 ;  /* 0x000000ffff027224 */ /* 0x000fe400078e0a06 */
[----:B------:R-:W-:-:S04]  /*0b00*/  IMAD.HI.U32 R8, R8, R7, RZ ;  /* 0x0000000708087227 */ /* 0x000fc800078e00ff */
[----:B------:R-:W-:Y:S02]  /*0b10*/  IMAD R2, R8, R2, R7 ;  /* 0x0000000208027224 */ /* 0x000fe400078e0207 */
[----:B------:R-:W-:-:S03]  /*0b20*/  IMAD.MOV.U32 R4, RZ, RZ, 0x1 ;  /* 0x00000001ff047424 */ /* 0x000fc600078e00ff */
[----:B------:R-:W-:-:S03]  /*0b30*/  ISETP.GT.U32.AND P1, PT, R9, R2, PT ;  /* 0x000000020900720c */ /* 0x000fc60003f24070 */
[----:B-1----:R-:W-:-:S08]  /*0b40*/  DFMA R10, R4, -R10, 1 ;  /* 0x3ff00000040a742b */ /* 0x002fd0000000080a */
[----:B------:R-:W-:Y:S02]  /*0b50*/  DFMA R10, R10, R10, R10 ;  /* 0x0000000a0a0a722b */ /* 0x000fe4000000000a */
[-C--:B------:R-:W-:Y:S01]  /*0b60*/  @!P1 IADD3 R2, PT, PT, R2, -R9.reuse, RZ ;  /* 0x8000000902029210 */ /* 0x080fe20007ffe0ff */
[----:B------:R-:W-:Y:S01]  /*0b70*/  @!P1 VIADD R8, R8, 0x1 ;  /* 0x0000000108089836 */ /* 0x000fe20000000000 */
[----:B------:R-:W-:Y:S02]  /*0b80*/  ISETP.NE.AND P1, PT, RZ, UR4, PT ;  /* 0x00000004ff007c0c */ /* 0x000fe4000bf25270 */
[----:B------:R-:W-:Y:S02]  /*0b90*/  ISETP.GE.U32.AND P0, PT, R2, R9, PT ;  /* 0x000000090200720c */ /* 0x000fe40003f06070 */
[----:B------:R-:W-:Y:S01]  /*0ba0*/  LOP3.LUT R2, R3, UR4, RZ, 0x3c, !PT ;  /* 0x0000000403027c12 */ /* 0x000fe2000f8e3cff */
[----:B------:R-:W-:-:S03]  /*0bb0*/  DFMA R10, R4, R10, R4 ;  /* 0x0000000a040a722b */ /* 0x000fc60000000004 */
[----:B------:R-:W-:-:S05]  /*0bc0*/  ISETP.GE.AND P2, PT, R2, RZ, PT ;  /* 0x000000ff0200720c */ /* 0x000fca0003f46270 */
[----:B------:R-:W-:Y:S02]  /*0bd0*/  DFMA R12, R10, -R12, 1 ;  /* 0x3ff000000a0c742b */ /* 0x000fe4000000080c */
[----:B------:R-:W-:-:S06]  /*0be0*/  @P0 VIADD R8, R8, 0x1 ;  /* 0x0000000108080836 */ /* 0x000fcc0000000000 */
[----:B------:R-:W-:Y:S01]  /*0bf0*/  @!P2 IMAD.MOV R8, RZ, RZ, -R8 ;  /* 0x000000ffff08a224 */ /* 0x000fe200078e0a08 */
[----:B------:R-:W-:Y:S01]  /*0c00*/  @!P1 LOP3.LUT R8, RZ, UR4, RZ, 0x33, !PT ;  /* 0x00000004ff089c12 */ /* 0x000fe2000f8e33ff */
[----:B------:R-:W-:-:S04]  /*0c10*/  DFMA R12, R10, R12, R10 ;  /* 0x0000000c0a0c722b */ /* 0x000fc8000000000a */
[----:B------:R-:W-:-:S06]  /*0c20*/  IMAD.WIDE R6, R8, R8, RZ ;  /* 0x0000000808067225 */ /* 0x000fcc00078e02ff */
        /* <DEDUP_REMOVED lines=16> */
[----:B------:R-:W-:Y:S02]  /*0d30*/  IMAD.U32 R12, RZ, RZ, UR6 ;  /* 0x00000006ff0c7e24 */ /* 0x000fe4000f8e00ff */
[----:B------:R-:W-:-:S07]  /*0d40*/  IMAD.MOV.U32 R13, RZ, RZ, R5 ;  /* 0x000000ffff0d7224 */ /* 0x000fce00078e0005 */
[----:B0-2---:R-:W-:Y:S05]  /*0d50*/  CALL.REL.NOINC `($__internal_0_$__cuda_sm20_div_rn_f64_full) ;  /* 0x0000001400b47944 */ /* 0x005fea0003c00000 */
[----:B------:R-:W-:Y:S01]  /*0d60*/  IMAD.MOV.U32 R4, RZ, RZ, R6 ;  /* 0x000000ffff047224 */ /* 0x000fe200078e0006 */
[----:B------:R-:W-:-:S07]  /*0d70*/  MOV R5, R7 ;  /* 0x0000000700057202 */ /* 0x000fce0000000f00 */
.L_x_56:
[----:B------:R-:W-:Y:S05]  /*0d80*/  BSYNC.RECONVERGENT B0 ;  /* 0x0000000000007941 */ /* 0x000fea0003800200 */
.L_x_55:
[----:B------:R-:W-:Y:S01]  /*0d90*/  DADD R4, -R4, 1 ;  /* 0x3ff0000004047429 */ /* 0x000fe20000000100 */
[----:B------:R-:W1:Y:S01]  /*0da0*/  MUFU.RCP64H R11, UR9 ;  /* 0x00000009000b7d08 */ /* 0x000e620008001800 */
[----:B------:R-:W-:Y:S01]  /*0db0*/  IMAD.U32 R12, RZ, RZ, UR8 ;  /* 0x00000008ff0c7e24 */ /* 0x000fe2000f8e00ff */
[----:B------:R-:W-:Y:S01]  /*0dc0*/  UMOV UR12, 0x54442d18 ;  /* 0x54442d18000c7882 */ /* 0x000fe20000000000 */
[----:B------:R-:W-:Y:S01]  /*0dd0*/  IMAD.U32 R13, RZ, RZ, UR9 ;  /* 0x00000009ff0d7e24 */ /* 0x000fe2000f8e00ff */
[----:B------:R-:W-:Y:S01]  /*0de0*/  UMOV UR13, 0x400921fb ;  /* 0x400921fb000d7882 */ /* 0x000fe20000000000 */
[----:B------:R-:W-:Y:S01]  /*0df0*/  IMAD.MOV.U32 R10, RZ, RZ, 0x1 ;  /* 0x00000001ff0a7424 */ /* 0x000fe200078e00ff */
[----:B------:R-:W-:Y:S01]  /*0e00*/  BSSY.RECONVERGENT B0, `(.L_x_57) ;  /* 0x0000024000007945 */ /* 0x000fe20003800200 */
[----:B------:R-:W-:Y:S01]  /*0e10*/  DMUL R4, R4, 3 ;  /* 0x4008000004047828 */ /* 0x000fe20000000000 */
[----:B------:R-:W0:Y:S07]  /*0e20*/  I2F.F64 R6, R9 ;  /* 0x0000000900067312 */ /* 0x000e2e0000201c00 */
[----:B------:R-:W-:Y:S01]  /*0e30*/  DMUL R4, R4, 4 ;  /* 0x4010000004047828 */ /* 0x000fe20000000000 */
[----:B------:R-:W3:Y:S01]  /*0e40*/  I2F.F64 R8, R8 ;  /* 0x0000000800087312 */ /* 0x000ee20000201c00 */
[----:B-1----:R-:W-:-:S06]  /*0e50*/  DFMA R12, R10, -R12, 1 ;  /* 0x3ff000000a0c742b */ /* 0x002fcc000000080c */
[----:B------:R-:W-:Y:S01]  /*0e60*/  DMUL R4, R4, UR12 ;  /* 0x0000000c04047c28 */ /* 0x000fe20008000000 */
[----:B------:R-:W-:Y:S01]  /*0e70*/  UMOV UR12, 0x9abcaf48 ;  /* 0x9abcaf48000c7882 */ /* 0x000fe20000000000 */
[----:B------:R-:W-:Y:S01]  /*0e80*/  UMOV UR13, 0x3e7ad7f2 ;  /* 0x3e7ad7f2000d7882 */ /* 0x000fe20000000000 */
[----:B0-----:R-:W-:Y:S02]  /*0e90*/  DFMA R6, R6, UR20, R26 ;  /* 0x0000001406067c2b */ /* 0x001fe4000800001a */
[----:B------:R-:W-:-:S03]  /*0ea0*/  DFMA R12, R12, R12, R12 ;  /* 0x0000000c0c0c722b */ /* 0x000fc6000000000c */
[----:B------:R-:W-:-:S05]  /*0eb0*/  DMUL R4, R4, UR12 ;  /* 0x0000000c04047c28 */ /* 0x000fca0008000000 */
[----:B------:R-:W-:-:S03]  /*0ec0*/  DFMA R12, R10, R12, R10 ;  /* 0x0000000c0a0c722b */ /* 0x000fc6000000000a */
[----:B------:R-:W-:Y:S01]  /*0ed0*/  DMUL R4, R4, R6 ;  /* 0x0000000604047228 */ /* 0x000fe20000000000 */
[----:B------:R-:W-:Y:S01]  /*0ee0*/  MOV R6, UR8 ;  /* 0x0000000800067c02 */ /* 0x000fe20008000f00 */
[----:B------:R-:W-:-:S06]  /*0ef0*/  IMAD.U32 R7, RZ, RZ, UR9 ;  /* 0x00000009ff077e24 */ /* 0x000fcc000f8e00ff */
[----:B---3--:R-:W-:Y:S02]  /*0f00*/  DMUL R4, R4, R8 ;  /* 0x0000000804047228 */ /* 0x008fe40000000000 */
[----:B------:R-:W-:-:S06]  /*0f10*/  DFMA R6, R12, -R6, 1 ;  /* 0x3ff000000c06742b */ /* 0x000fcc0000000806 */
[----:B------:R-:W-:Y:S02]  /*0f20*/  DMUL R14, R4, UR22 ;  /* 0x00000016040e7c28 */ /* 0x000fe40008000000 */
[----:B------:R-:W-:-:S08]  /*0f30*/  DFMA R12, R12, R6, R12 ;  /* 0x000000060c0c722b */ /* 0x000fd0000000000c */
[----:B------:R-:W-:Y:S01]  /*0f40*/  DMUL R4, R12, R14 ;  /* 0x0000000e0c047228 */ /* 0x000fe20000000000 */
[----:B------:R-:W-:-:S07]  /*0f50*/  FSETP.GEU.AND P1, PT, |R15|, 6.5827683646048100446e-37, PT ;  /* 0x036000000f00780b */ /* 0x000fce0003f2e200 */
        /* <DEDUP_REMOVED lines=9> */
[----:B------:R-:W-:Y:S02]  /*0ff0*/  IMAD.U32 R12, RZ, RZ, UR8 ;  /* 0x00000008ff0c7e24 */ /* 0x000fe4000f8e00ff */
[----:B------:R-:W-:-:S07]  /*1000*/  IMAD.MOV.U32 R13, RZ, RZ, R5 ;  /* 0x000000ffff0d7224 */ /* 0x000fce00078e0005 */
[----:B--2---:R-:W-:Y:S05]  /*1010*/  CALL.REL.NOINC `($__internal_0_$__cuda_sm20_div_rn_f64_full) ;  /* 0x0000001400047944 */ /* 0x004fea0003c00000 */
[----:B------:R-:W-:Y:S01]  /*1020*/  IMAD.MOV.U32 R4, RZ, RZ, R6 ;  /* 0x000000ffff047224 */ /* 0x000fe200078e0006 */
[----:B------:R-:W-:-:S07]  /*1030*/  MOV R5, R7 ;  /* 0x0000000700057202 */ /* 0x000fce0000000f00 */
.L_x_58:
[----:B------:R-:W-:Y:S05]  /*1040*/  BSYNC.RECONVERGENT B0 ;  /* 0x0000000000007941 */ /* 0x000fea0003800200 */
.L_x_57:
[----:B------:R-:W-:Y:S01]  /*1050*/  IABS R9, UR4 ;  /* 0x0000000400097c13 */ /* 0x000fe20008000000 */
[----:B------:R-:W-:Y:S01]  /*1060*/  VIADD R30, R3, 0x1 ;  /* 0x00000001031e7836 */ /* 0x000fe20000000000 */
[----:B------:R-:W-:Y:S01]  /*1070*/  IABS R10, UR4 ;  /* 0x00000004000a7c13 */ /* 0x000fe20008000000 */
[----:B------:R-:W-:Y:S01]  /*1080*/  BSSY.RECONVERGENT B0, `(.L_x_59) ;  /* 0x0000039000007945 */ /* 0x000fe20003800200 */
[----:B------:R-:W0:Y:S02]  /*1090*/  I2F.RP R2, R9 ;  /* 0x0000000900027306 */ /* 0x000e240000209400 */
[----:B------:R-:W-:-:S06]  /*10a0*/  IADD3 R10, PT, PT, RZ, -R10, RZ ;  /* 0x8000000aff0a7210 */ /* 0x000fcc0007ffe0ff */
[----:B0-----:R-:W0:Y:S02]  /*10b0*/  MUFU.RCP R2, R2 ;  /* 0x0000000200027308 */ /* 0x001e240000001000 */
[----:B0-----:R-:W-:Y:S01]  /*10c0*/  VIADD R6, R2, 0xffffffe ;  /* 0x0ffffffe02067836 */ /* 0x001fe20000000000 */
[----:B------:R-:W-:-:S05]  /*10d0*/  IABS R2, R30 ;  /* 0x0000001e00027213 */ /* 0x000fca0000000000 */
[----:B------:R0:W1:Y:S02]  /*10e0*/  F2I.FTZ.U32.TRUNC.NTZ R7, R6 ;  /* 0x0000000600077305 */ /* 0x000064000021f000 */
[----:B0-----:R-:W-:Y:S02]  /*10f0*/  IMAD.MOV.U32 R6, RZ, RZ, RZ ;  /* 0x000000ffff067224 */ /* 0x001fe400078e00ff */
[----:B-1----:R-:W-:-:S04]  /*1100*/  IMAD.MOV R8, RZ, RZ, -R7 ;  /* 0x000000ffff087224 */ /* 0x002fc800078e0a07 */
[----:B------:R-:W-:Y:S02]  /*1110*/  IMAD R11, R8, R9, RZ ;  /* 0x00000009080b7224 */ /* 0x000fe400078e02ff */
[----:B------:R-:W-:Y:S02]  /*1120*/  IMAD.U32 R8, RZ, RZ, UR6 ;  /* 0x00000006ff087e24 */ /* 0x000fe4000f8e00ff */
[----:B------:R-:W-:Y:S02]  /*1130*/  IMAD.HI.U32 R11, R7, R11, R6 ;  /* 0x0000000b070b7227 */ /* 0x000fe400078e0006 */
[----:B------:R-:W0:Y:S02]  /*1140*/  MUFU.RCP64H R7, UR7 ;  /* 0x0000000700077d08 */ /* 0x000e240008001800 */
[----:B------:R-:W-:Y:S02]  /*1150*/  IMAD.MOV.U32 R6, RZ, RZ, R10 ;  /* 0x000000ffff067224 */ /* 0x000fe400078e000a */
[----:B------:R-:W-:-:S04]  /*1160*/  IMAD.HI.U32 R29, R11, R2, RZ ;  /* 0x000000020b1d7227 */ /* 0x000fc800078e00ff */
[----:B------:R-:W-:Y:S02]  /*1170*/  IMAD R2, R29, R6, R2 ;  /* 0x000000061d027224 */ /* 0x000fe400078e0202 */
[----:B------:R-:W-:-:S03]  /*1180*/  IMAD.MOV.U32 R6, RZ, RZ, 0x1 ;  /* 0x00000001ff067424 */ /* 0x000fc600078e00ff */
[----:B------:R-:W-:-:S13]  /*1190*/  ISETP.GT.U32.AND P1, PT, R9, R2, PT ;  /* 0x000000020900720c */ /* 0x000fda0003f24070 */
[----:B------:R-:W-:Y:S01]  /*11a0*/  @!P1 IMAD.IADD R2, R2, 0x1, -R9 ;  /* 0x0000000102029824 */ /* 0x000fe200078e0a09 */
[----:B------:R-:W-:Y:S02]  /*11b0*/  @!P1 IADD3 R29, PT, PT, R29, 0x1, RZ ;  /* 0x000000011d1d9810 */ /* 0x000fe40007ffe0ff */
[----:B------:R-:W-:Y:S02]  /*11c0*/  ISETP.NE.AND P1, PT, RZ, UR4, PT ;  /* 0x00000004ff007c0c */ /* 0x000fe4000bf25270 */
[----:B------:R-:W-:Y:S01]  /*11d0*/  ISETP.GE.U32.AND P0, PT, R2, R9, PT ;  /* 0x000000090200720c */ /* 0x000fe20003f06070 */
[----:B------:R-:W-:Y:S01]  /*11e0*/  IMAD.U32 R9, RZ, RZ, UR7 ;  /* 0x00000007ff097e24 */ /* 0x000fe2000f8e00ff */
[----:B------:R-:W-:-:S04]  /*11f0*/  LOP3.LUT R2, R30, UR4, RZ, 0x3c, !PT ;  /* 0x000000041e027c12 */ /* 0x000fc8000f8e3cff */
[----:B------:R-:W-:Y:S01]  /*1200*/  ISETP.GE.AND P2, PT, R2, RZ, PT ;  /* 0x000000ff0200720c */ /* 0x000fe20003f46270 */
[----:B0-----:R-:W-:-:S06]  /*1210*/  DFMA R8, R6, -R8, 1 ;  /* 0x3ff000000608742b */ /* 0x001fcc0000000808 */
[----:B------:R-:W-:Y:S02]  /*1220*/  @P0 VIADD R29, R29, 0x1 ;  /* 0x000000011d1d0836 */ /* 0x000fe40000000000 */
[----:B------:R-:W-:-:S04]  /*1230*/  DFMA R8, R8, R8, R8 ;  /* 0x000000080808722b */ /* 0x000fc80000000008 */
[----:B------:R-:W-:Y:S02]  /*1240*/  @!P2 IADD3 R29, PT, PT, -R29, RZ, RZ ;  /* 0x000000ff1d1da210 */ /* 0x000fe40007ffe1ff */
[----:B------:R-:W-:Y:S02]  /*1250*/  @!P1 LOP3.LUT R29, RZ, UR4, RZ, 0x33, !PT ;  /* 0x00000004ff1d9c12 */ /* 0x000fe4000f8e33ff */
[----:B------:R-:W-:Y:S01]  /*1260*/  DFMA R8, R6, R8, R6 ;  /* 0x000000080608722b */ /* 0x000fe20000000006 */
[----:B------:R-:W-:Y:S02]  /*1270*/  IMAD.U32 R6, RZ, RZ, UR6 ;  /* 0x00000006ff067e24 */ /* 0x000fe4000f8e00ff */
[----:B------:R-:W-:-:S04]  /*1280*/  IMAD.WIDE R10, R29, R29, RZ ;  /* 0x0000001d1d0a7225 */ /* 0x000fc800078e02ff */
[----:B------:R-:W-:Y:S02]  /*1290*/  IMAD.U32 R7, RZ, RZ, UR7 ;  /* 0x00000007ff077e24 */ /* 0x000fe4000f8e00ff */
[----:B------:R-:W0:Y:S04]  /*12a0*/  I2F.F64.U64 R10, R10 ;  /* 0x0000000a000a7312 */ /* 0x000e280000301800 */
[----:B------:R-:W-:-:S08]  /*12b0*/  DFMA R6, R8, -R6, 1 ;  /* 0x3ff000000806742b */ /* 0x000fd00000000806 */
[----:B------:R-:W-:Y:S01]  /*12c0*/  DFMA R16, R8, R6, R8 ;  /* 0x000000060810722b */ /* 0x000fe20000000008 */
[----:B--2---:R-:W-:Y:S01]  /*12d0*/  IMAD.WIDE R8, R3, 0x8, R24 ;  /* 0x0000000803087825 */ /* 0x004fe200078e0218 */
[----:B0-----:R-:W-:Y:S01]  /*12e0*/  DMUL R14, R10, UR14 ;  /* 0x0000000e0a0e7c28 */ /* 0x001fe20008000000 */
[----:B------:R-:W-:-:S03]  /*12f0*/  IADD3 R11, PT, PT, -R29, RZ, RZ ;  /* 0x000000ff1d0b7210 */ /* 0x000fc60007ffe1ff */
[----:B------:R0:W-:Y:S02]  /*1300*/  STG.E.64 desc[UR10][R8.64], R4 ;  /* 0x0000000408007986 */ /* 0x0001e4000c101b0a */
[----:B------:R-:W-:Y:S02]  /*1310*/  IMAD R30, R11, UR4, R30 ;  /* 0x000000040b1e7c24 */ /* 0x000fe4000f8e021e */
[----:B------:R-:W-:-:S08]  /*1320*/  DMUL R14, R14, UR14 ;  /* 0x0000000e0e0e7c28 */ /* 0x000fd00008000000 */
[----:B------:R-:W-:Y:S02]  /*1330*/  DMUL R6, R16, R14 ;  /* 0x0000000e10067228 */ /* 0x000fe40000000000 */
[----:B------:R-:W-:-:S06]  /*1340*/  FSETP.GEU.AND P1, PT, |R15|, 6.5827683646048100446e-37, PT ;  /* 0x036000000f00780b */ /* 0x000fcc0003f2e200 */
[----:B------:R-:W-:-:S08]  /*1350*/  DFMA R12, R6, -UR6, R14 ;  /* 0x80000006060c7c2b */ /* 0x000fd0000800000e */
[----:B------:R-:W-:-:S10]  /*1360*/  DFMA R6, R16, R12, R6 ;  /* 0x0000000c1006722b */ /* 0x000fd40000000006 */
[----:B------:R-:W-:-:S05]  /*1370*/  FFMA R2, RZ, UR7, R7 ;  /* 0x00000007ff027c23 */ /* 0x000fca0008000007 */
[----:B------:R-:W-:-:S13]  /*1380*/  FSETP.GT.AND P0, PT, |R2|, 1.469367938527859385e-39, PT ;  /* 0x001000000200780b */ /* 0x000fda0003f04200 */
[----:B0-----:R-:W-:Y:S05]  /*1390*/  @P0 BRA P1, `(.L_x_60) ;  /* 0x00000000001c0947 */ /* 0x001fea0000800000 */
[----:B------:R-:W-:Y:S01]  /*13a0*/  MOV R5, UR7 ;  /* 0x0000000700057c02 */ /* 0x000fe20008000f00 */
[----:B------:R-:W-:Y:S01]  /*13b0*/  IMAD.U32 R13, RZ, RZ, UR7 ;  /* 0x00000007ff0d7e24 */ /* 0x000fe2000f8e00ff */
[----:B------:R-:W-:Y:S01]  /*13c0*/  MOV R2, 0x1410 ;  /* 0x0000141000027802 */ /* 0x000fe20000000f00 */
[----:B------:R-:W-:Y:S02]  /*13d0*/  IMAD.U32 R12, RZ, RZ, UR6 ;  /* 0x00000006ff0c7e24 */ /* 0x000fe4000f8e00ff */
[----:B------:R-:W-:Y:S02]  /*13e0*/  IMAD.U32 R4, RZ, RZ, UR6 ;  /* 0x00000006ff047e24 */ /* 0x000fe4000f8e00ff */
[----:B------:R-:W-:-:S07]  /*13f0*/  IMAD.MOV.U32 R13, RZ, RZ, R5 ;  /* 0x000000ffff0d7224 */ /* 0x000fce00078e0005 */
[----:B------:R-:W-:Y:S05]  /*1400*/  CALL.REL.NOINC `($__internal_0_$__cuda_sm20_div_rn_f64_full) ;  /* 0x0000001000087944 */ /* 0x000fea0003c00000 */
.L_x_60:
[----:B------:R-:W-:Y:S05]  /*1410*/  BSYNC.RECONVERGENT B0 ;  /* 0x0000000000007941 */ /* 0x000fea0003800200 */
.L_x_59:
[----:B------:R-:W-:Y:S01]  /*1420*/  DADD R6, -R6, 1 ;  /* 0x3ff0000006067429 */ /* 0x000fe20000000100 */
[----:B------:R-:W0:Y:S01]  /*1430*/  MUFU.RCP64H R5, UR9 ;  /* 0x0000000900057d08 */ /* 0x000e220008001800 */
[----:B------:R-:W-:Y:S02]  /*1440*/  HFMA2 R4, -RZ, RZ, 0, 5.9604644775390625e-08 ;  /* 0x00000001ff047431 */ /* 0x000fe400000001ff */
[----:B------:R-:W-:Y:S01]  /*1450*/  IMAD.U32 R12, RZ, RZ, UR8 ;  /* 0x00000008ff0c7e24 */ /* 0x000fe2000f8e00ff */
[----:B------:R-:W-:Y:S01]  /*1460*/  UMOV UR12, 0x54442d18 ;  /* 0x54442d18000c7882 */ /* 0x000fe20000000000 */
[----:B------:R-:W-:Y:S01]  /*1470*/  IMAD.U32 R13, RZ, RZ, UR9 ;  /* 0x00000009ff0d7e24 */ /* 0x000fe2000f8e00ff */
[----:B------:R-:W-:Y:S01]  /*1480*/  UMOV UR13, 0x400921fb ;  /* 0x400921fb000d7882 */ /* 0x000fe20000000000 */
[----:B------:R-:W-:Y:S01]  /*1490*/  BSSY.RECONVERGENT B0, `(.L_x_61) ;  /* 0x0000024000007945 */ /* 0x000fe20003800200 */
[----:B------:R-:W-:Y:S01]  /*14a0*/  DMUL R6, R6, 3 ;  /* 0x4008000006067828 */ /* 0x000fe20000000000 */
[----:B------:R-:W1:Y:S07]  /*14b0*/  I2F.F64 R30, R30 ;  /* 0x0000001e001e7312 */ /* 0x000e6e0000201c00 */
[----:B------:R-:W-:-:S02]  /*14c0*/  DMUL R6, R6, 4 ;  /* 0x4010000006067828 */ /* 0x000fc40000000000 */
[----:B0-----:R-:W-:-:S06]  /*14d0*/  DFMA R12, R4, -R12, 1 ;  /* 0x3ff00000040c742b */ /* 0x001fcc000000080c */
[----:B------:R-:W-:Y:S01]  /*14e0*/  DMUL R6, R6, UR12 ;  /* 0x0000000c06067c28 */ /* 0x000fe20008000000 */
[----:B------:R-:W-:Y:S01]  /*14f0*/  UMOV UR12, 0x9abcaf48 ;  /* 0x9abcaf48000c7882 */ /* 0x000fe20000000000 */
[----:B------:R-:W-:Y:S01]  /*1500*/  UMOV UR13, 0x3e7ad7f2 ;  /* 0x3e7ad7f2000d7882 */ /* 0x000fe20000000000 */
[----:B------:R-:W-:Y:S02]  /*1510*/  DFMA R14, R12, R12, R12 ;  /* 0x0000000c0c0e722b */ /* 0x000fe4000000000c */
[----:B-1----:R-:W-:Y:S01]  /*1520*/  DFMA R10, R30, UR20, R26 ;  /* 0x000000141e0a7c2b */ /* 0x002fe2000800001a */
[----:B------:R-:W0:Y:S02]  /*1530*/  I2F.F64 R12, R29 ;  /* 0x0000001d000c7312 */ /* 0x000e240000201c00 */
[----:B------:R-:W-:-:S03]  /*1540*/  DMUL R6, R6, UR12 ;  /* 0x0000000c06067c28 */ /* 0x000fc60008000000 */
[----:B------:R-:W-:Y:S01]  /*1550*/  DFMA R14, R4, R14, R4 ;  /* 0x0000000e040e722b */ /* 0x000fe20000000004 */
[----:B------:R-:W-:Y:S02]  /*1560*/  IMAD.U32 R4, RZ, RZ, UR8 ;  /* 0x00000008ff047e24 */ /* 0x000fe4000f8e00ff */
[----:B------:R-:W-:Y:S02]  /*1570*/  IMAD.U32 R5, RZ, RZ, UR9 ;  /* 0x00000009ff057e24 */ /* 0x000fe4000f8e00ff */
[----:B------:R-:W-:-:S04]  /*1580*/  DMUL R6, R6, R10 ;  /* 0x0000000a06067228 */ /* 0x000fc80000000000 */
[----:B------:R-:W-:-:S04]  /*1590*/  DFMA R4, R14, -R4, 1 ;  /* 0x3ff000000e04742b */ /* 0x000fc80000000804 */
[----:B0-----:R-:W-:-:S04]  /*15a0*/  DMUL R6, R6, R12 ;  /* 0x0000000c06067228 */ /* 0x001fc80000000000 */
[----:B------:R-:W-:-:S04]  /*15b0*/  DFMA R10, R14, R4, R14 ;  /* 0x000000040e0a722b */ /* 0x000fc8000000000e */
[----:B------:R-:W-:-:S08]  /*15c0*/  DMUL R14, R6, UR22 ;  /* 0x00000016060e7c28 */ /* 0x000fd00008000000 */
[----:B------:R-:W-:Y:S02]  /*15d0*/  DMUL R4, R10, R14 ;  /* 0x0000000e0a047228 */ /* 0x000fe40000000000 */
[----:B------:R-:W-:-:S06]  /*15e0*/  FSETP.GEU.AND P1, PT, |R15|, 6.5827683646048100446e-37, PT ;  /* 0x036000000f00780b */ /* 0x000fcc0003f2e200 */
        /* <DEDUP_REMOVED lines=11> */
[----:B------:R-:W-:Y:S05]  /*16a0*/  CALL.REL.NOINC `($__internal_0_$__cuda_sm20_div_rn_f64_full) ;  /* 0x0000000c00607944 */ /* 0x000fea0003c00000 */
[----:B------:R-:W-:Y:S01]  /*16b0*/  MOV R4, R6 ;  /* 0x0000000600047202 */ /* 0x000fe20000000f00 */
[----:B------:R-:W-:-:S07]  /*16c0*/  IMAD.MOV.U32 R5, RZ, RZ, R7 ;  /* 0x000000ffff057224 */ /* 0x000fce00078e0007 */
.L_x_62:
[----:B------:R-:W-:Y:S05]  /*16d0*/  BSYNC.RECONVERGENT B0 ;  /* 0x0000000000007941 */ /* 0x000fea0003800200 */
.L_x_61:
[----:B------:R-:W-:Y:S01]  /*16e0*/  IABS R11, UR4 ;  /* 0x00000004000b7c13 */ /* 0x000fe20008000000 */
[----:B------:R0:W-:Y:S01]  /*16f0*/  STG.E.64 desc[UR10][R8.64+0x8], R4 ;  /* 0x0000080408007986 */ /* 0x0001e2000c101b0a */
[----:B------:R-:W-:Y:S01]  /*1700*/  IADD3 R30, PT, PT, R3, 0x2, RZ ;  /* 0x00000002031e7810 */ /* 0x000fe20007ffe0ff */
[----:B------:R-:W-:Y:S01]  /*1710*/  BSSY.RECONVERGENT B0, `(.L_x_63) ;  /* 0x0000038000007945 */ /* 0x000fe20003800200 */
[----:B------:R-:W1:Y:S01]  /*1720*/  I2F.RP R2, R11 ;  /* 0x0000000b00027306 */ /* 0x000e620000209400 */
[----:B------:R-:W-:-:S05]  /*1730*/  IABS R12, UR4 ;  /* 0x00000004000c7c13 */ /* 0x000fca0008000000 */
[----:B------:R-:W-:Y:S02]  /*1740*/  IMAD.MOV R12, RZ, RZ, -R12 ;  /* 0x000000ffff0c7224 */ /* 0x000fe400078e0a0c */
[----:B-1----:R-:W1:Y:S02]  /*1750*/  MUFU.RCP R2, R2 ;  /* 0x0000000200027308 */ /* 0x002e640000001000 */
[----:B-1----:R-:W-:Y:S01]  /*1760*/  VIADD R6, R2, 0xffffffe ;  /* 0x0ffffffe02067836 */ /* 0x002fe20000000000 */
[----:B------:R-:W-:-:S05]  /*1770*/  IABS R2, R30 ;  /* 0x0000001e00027213 */ /* 0x000fca0000000000 */
[----:B------:R1:W2:Y:S02]  /*1780*/  F2I.FTZ.U32.TRUNC.NTZ R7, R6 ;  /* 0x0000000600077305 */ /* 0x0002a4000021f000 */
[----:B-1----:R-:W-:Y:S02]  /*1790*/  IMAD.MOV.U32 R6, RZ, RZ, RZ ;  /* 0x000000ffff067224 */ /* 0x002fe400078e00ff */
[----:B--2---:R-:W-:-:S04]  /*17a0*/  IMAD.MOV R10, RZ, RZ, -R7 ;  /* 0x000000ffff0a7224 */ /* 0x004fc800078e0a07 */
[----:B------:R-:W-:-:S04]  /*17b0*/  IMAD R13, R10, R11, RZ ;  /* 0x0000000b0a0d7224 */ /* 0x000fc800078e02ff */
[----:B------:R-:W-:Y:S02]  /*17c0*/  IMAD.HI.U32 R13, R7, R13, R6 ;  /* 0x0000000d070d7227 */ /* 0x000fe400078e0006 */
[----:B------:R-:W1:Y:S02]  /*17d0*/  MUFU.RCP64H R7, UR7 ;  /* 0x0000000700077d08 */ /* 0x000e640008001800 */
[----:B------:R-:W-:Y:S01]  /*17e0*/  IMAD.MOV.U32 R6, RZ, RZ, R12 ;  /* 0x000000ffff067224 */ /* 0x000fe200078e000c */
[----:B------:R-:W-:Y:S01]  /*17f0*/  MOV R12, UR6 ;  /* 0x00000006000c7c02 */ /* 0x000fe20008000f00 */
[----:B------:R-:W-:-:S04]  /*1800*/  IMAD.HI.U32 R29, R13, R2, RZ ;  /* 0x000000020d1d7227 */ /* 0x000fc800078e00ff */
[----:B------:R-:W-:Y:S02]  /*1810*/  IMAD R2, R29, R6, R2 ;  /* 0x000000061d027224 */ /* 0x000fe400078e0202 */
[----:B------:R-:W-:Y:S02]  /*1820*/  HFMA2 R6, -RZ, RZ, 0, 5.9604644775390625e-08 ;  /* 0x00000001ff067431 */ /* 0x000fe400000001ff */
[----:B------:R-:W-:Y:S01]  /*1830*/  IMAD.U32 R13, RZ, RZ, UR7 ;  /* 0x00000007ff0d7e24 */ /* 0x000fe2000f8e00ff */
[----:B------:R-:W-:-:S05]  /*1840*/  ISETP.GT.U32.AND P1, PT, R11, R2, PT ;  /* 0x000000020b00720c */ /* 0x000fca0003f24070 */
[----:B-1----:R-:W-:-:S08]  /*1850*/  DFMA R12, R6, -R12, 1 ;  /* 0x3ff00000060c742b */ /* 0x002fd0000000080c */
[----:B------:R-:W-:Y:S01]  /*1860*/  DFMA R12, R12, R12, R12 ;  /* 0x0000000c0c0c722b */ /* 0x000fe2000000000c */
[-C--:B------:R-:W-:Y:S01]  /*1870*/  @!P1 IADD3 R2, PT, PT, R2, -R11.reuse, RZ ;  /* 0x8000000b02029210 */ /* 0x080fe20007ffe0ff */
[----:B------:R-:W-:Y:S01]  /*1880*/  @!P1 VIADD R29, R29, 0x1 ;  /* 0x000000011d1d9836 */ /* 0x000fe20000000000 */
[----:B------:R-:W-:Y:S02]  /*1890*/  ISETP.NE.AND P1, PT, RZ, UR4, PT ;  /* 0x00000004ff007c0c */ /* 0x000fe4000bf25270 */
[----:B------:R-:W-:Y:S02]  /*18a0*/  ISETP.GE.U32.AND P0, PT, R2, R11, PT ;  /* 0x0000000b0200720c */ /* 0x000fe40003f06070 */
[----:B------:R-:W-:Y:S01]  /*18b0*/  LOP3.LUT R2, R30, UR4, RZ, 0x3c, !PT ;  /* 0x000000041e027c12 */ /* 0x000fe2000f8e3cff */
[----:B------:R-:W-:Y:S01]  /*18c0*/  DFMA R12, R6, R12, R6 ;  /* 0x0000000c060c722b */ /* 0x000fe20000000006 */
[----:B------:R-:W-:Y:S02]  /*18d0*/  IMAD.U32 R6, RZ, RZ, UR6 ;  /* 0x00000006ff067e24 */ /* 0x000fe4000f8e00ff */
[----:B------:R-:W-:Y:S01]  /*18e0*/  ISETP.GE.AND P2, PT, R2, RZ, PT ;  /* 0x000000ff0200720c */ /* 0x000fe20003f46270 */
[----:B------:R-:W-:-:S06]  /*18f0*/  IMAD.U32 R7, RZ, RZ, UR7 ;  /* 0x00000007ff077e24 */ /* 0x000fcc000f8e00ff */
[----:B------:R-:W-:Y:S01]  /*1900*/  @P0 VIADD R29, R29, 0x1 ;  /* 0x000000011d1d0836 */ /* 0x000fe20000000000 */
[----:B------:R-:W-:-:S05]  /*1910*/  DFMA R6, R12, -R6, 1 ;  /* 0x3ff000000c06742b */ /* 0x000fca0000000806 */
[----:B------:R-:W-:Y:S01]  /*1920*/  @!P2 IMAD.MOV R29, RZ, RZ, -R29 ;  /* 0x000000ffff1da224 */ /* 0x000fe200078e0a1d */
[----:B------:R-:W-:Y:S02]  /*1930*/  @!P1 LOP3.LUT R29, RZ, UR4, RZ, 0x33, !PT ;  /* 0x00000004ff1d9c12 */ /* 0x000fe4000f8e33ff */
[----:B------:R-:W-:-:S03]  /*1940*/  DFMA R16, R12, R6, R12 ;  /* 0x000000060c10722b */ /* 0x000fc6000000000c */
[----:B------:R-:W-:-:S06]  /*1950*/  IMAD.WIDE R10, R29, R29, RZ ;  /* 0x0000001d1d0a7225 */ /* 0x000fcc00078e02ff */
[----:B------:R-:W1:Y:S02]  /*1960*/  I2F.F64.U64 R10, R10 ;  /* 0x0000000a000a7312 */ /* 0x000e640000301800 */
[----:B-1----:R-:W-:Y:S01]  /*1970*/  DMUL R14, R10, UR14 ;  /* 0x0000000e0a0e7c28 */ /* 0x002fe20008000000 */
[----:B------:R-:W-:-:S05]  /*1980*/  IADD3 R11, PT, PT, -R29, RZ, RZ ;  /* 0x000000ff1d0b7210 */ /* 0x000fca0007ffe1ff */
        /* <DEDUP_REMOVED lines=9> */
[----:B------:R-:W-:Y:S01]  /*1a20*/  IMAD.U32 R5, RZ, RZ, UR7 ;  /* 0x00000007ff057e24 */ /* 0x000fe2000f8e00ff */
[----:B------:R-:W-:Y:S01]  /*1a30*/  MOV R4, UR6 ;  /* 0x0000000600047c02 */ /* 0x000fe20008000f00 */
[----:B------:R-:W-:Y:S01]  /*1a40*/  IMAD.U32 R13, RZ, RZ, UR7 ;  /* 0x00000007ff0d7e24 */ /* 0x000fe2000f8e00ff */
[----:B------:R-:W-:Y:S01]  /*1a50*/  MOV R2, 0x1a90 ;  /* 0x00001a9000027802 */ /* 0x000fe20000000f00 */
[----:B------:R-:W-:Y:S02]  /*1a60*/  IMAD.U32 R12, RZ, RZ, UR6 ;  /* 0x00000006ff0c7e24 */ /* 0x000fe4000f8e00ff */
[----:B------:R-:W-:-:S07]  /*1a70*/  IMAD.MOV.U32 R13, RZ, RZ, R5 ;  /* 0x000000ffff0d7224 */ /* 0x000fce00078e0005 */
[----:B------:R-:W-:Y:S05]  /*1a80*/  CALL.REL.NOINC `($__internal_0_$__cuda_sm20_div_rn_f64_full) ;  /* 0x0000000800687944 */ /* 0x000fea0003c00000 */
.L_x_64:
[----:B------:R-:W-:Y:S05]  /*1a90*/  BSYNC.RECONVERGENT B0 ;  /* 0x0000000000007941 */ /* 0x000fea0003800200 */
.L_x_63:
[----:B------:R-:W-:Y:S01]  /*1aa0*/  DADD R6, -R6, 1 ;  /* 0x3ff0000006067429 */ /* 0x000fe20000000100 */
[----:B------:R-:W0:Y:S01]  /*1ab0*/  MUFU.RCP64H R5, UR9 ;  /* 0x0000000900057d08 */ /* 0x000e220008001800 */
[----:B------:R-:W-:Y:S01]  /*1ac0*/  MOV R12, UR8 ;  /* 0x00000008000c7c02 */ /* 0x000fe20008000f00 */
[----:B------:R-:W-:Y:S01]  /*1ad0*/  IMAD.U32 R13, RZ, RZ, UR9 ;  /* 0x00000009ff0d7e24 */ /* 0x000fe2000f8e00ff */
[----:B------:R-:W-:Y:S01]  /*1ae0*/  UMOV UR12, 0x54442d18 ;  /* 0x54442d18000c7882 */ /* 0x000fe20000000000 */
[----:B------:R-:W-:Y:S01]  /*1af0*/  IMAD.MOV.U32 R4, RZ, RZ, 0x1 ;  /* 0x00000001ff047424 */ /* 0x000fe200078e00ff */
        /* <DEDUP_REMOVED lines=14> */
[----:B------:R-:W-:Y:S01]  /*1be0*/  MOV R4, UR8 ;  /* 0x0000000800047c02 */ /* 0x000fe20008000f00 */
[----:B------:R-:W-:-:S03]  /*1bf0*/  IMAD.U32 R5, RZ, RZ, UR9 ;  /* 0x00000009ff057e24 */ /* 0x000fc6000f8e00ff */
[----:B------:R-:W-:-:S03]  /*1c00*/  DMUL R6, R6, R10 ;  /* 0x0000000a06067228 */ /* 0x000fc60000000000 */
[----:B------:R-:W-:-:S05]  /*1c10*/  DFMA R4, R14, -R4, 1 ;  /* 0x3ff000000e04742b */ /* 0x000fca0000000804 */
[----:B0-----:R-:W-:-:S03]  /*1c20*/  DMUL R6, R6, R12 ;  /* 0x0000000c06067228 */ /* 0x001fc60000000000 */
[----:B------:R-:W-:-:S05]  /*1c30*/  DFMA R10, R14, R4, R14 ;  /* 0x000000040e0a722b */ /* 0x000fca000000000e */
        /* <DEDUP_REMOVED lines=17> */
.L_x_66:
[----:B------:R-:W-:Y:S05]  /*1d50*/  BSYNC.RECONVERGENT B0 ;  /* 0x0000000000007941 */ /* 0x000fea0003800200 */
.L_x_65:
[----:B------:R-:W-:Y:S01]  /*1d60*/  IABS R11, UR4 ;  /* 0x00000004000b7c13 */ /* 0x000fe20008000000 */
[----:B------:R-:W-:Y:S01]  /*1d70*/  VIADD R30, R3, 0x3 ;  /* 0x00000003031e7836 */ /* 0x000fe20000000000 */
[----:B------:R-:W-:Y:S01]  /*1d80*/  IABS R12, UR4 ;  /* 0x00000004000c7c13 */ /* 0x000fe20008000000 */
[----:B------:R0:W-:Y:S01]  /*1d90*/  STG.E.64 desc[UR10][R8.64+0x10], R4 ;  /* 0x0000100408007986 */ /* 0x0001e2000c101b0a */
[----:B------:R-:W1:Y:S01]  /*1da0*/  I2F.RP R2, R11 ;  /* 0x0000000b00027306 */ /* 0x000e620000209400 */
[----:B------:R-:W-:Y:S01]  /*1db0*/  BSSY.RECONVERGENT B0, `(.L_x_67) ;  /* 0x0000036000007945 */ /* 0x000fe20003800200 */
[----:B------:R-:W-:-:S06]  /*1dc0*/  IADD3 R12, PT, PT, RZ, -R12, RZ ;  /* 0x8000000cff0c7210 */ /* 0x000fcc0007ffe0ff */
[----:B-1----:R-:W1:Y:S02]  /*1dd0*/  MUFU.RCP R2, R2 ;  /* 0x0000000200027308 */ /* 0x002e640000001000 */
[----:B-1----:R-:W-:Y:S02]  /*1de0*/  IADD3 R6, PT, PT, R2, 0xffffffe, RZ ;  /* 0x0ffffffe02067810 */ /* 0x002fe40007ffe0ff */
[----:B------:R-:W-:-:S04]  /*1df0*/  IABS R2, R30 ;  /* 0x0000001e00027213 */ /* 0x000fc80000000000 */
        /* <DEDUP_REMOVED lines=9> */
[----:B------:R-:W-:Y:S01]  /*1e90*/  IMAD R2, R29, R6, R2 ;  /* 0x000000061d027224 */ /* 0x000fe200078e0202 */
[----:B------:R-:W-:Y:S01]  /*1ea0*/  MOV R6, 0x1 ;  /* 0x0000000100067802 */ /* 0x000fe20000000f00 */
[----:B------:R-:W-:-:S03]  /*1eb0*/  IMAD.U32 R13, RZ, RZ, UR7 ;  /* 0x00000007ff0d7e24 */ /* 0x000fc6000f8e00ff */
        /* <DEDUP_REMOVED lines=8> */
[----:B------:R-:W-:Y:S01]  /*1f40*/  DFMA R12, R6, R12, R6 ;  /* 0x0000000c060c722b */ /* 0x000fe20000000006 */
[----:B------:R-:W-:-:S02]  /*1f50*/  IMAD.U32 R6, RZ, RZ, UR6 ;  /* 0x00000006ff067e24 */ /* 0x000fc4000f8e00ff */
        /* <DEDUP_REMOVED lines=27> */
.L_x_68:
[----:B------:R-:W-:Y:S05]  /*2110*/  BSYNC.RECONVERGENT B0 ;  /* 0x0000000000007941 */ /* 0x000fea0003800200 */
.L_x_67:
        /* <DEDUP_REMOVED lines=43> */
.L_x_70:
[----:B------:R-:W-:Y:S05]  /*23d0*/  BSYNC.RECONVERGENT B0 ;  /* 0x0000000000007941 */ /* 0x000fea0003800200 */
.L_x_69:
[----:B------:R1:W-:Y:S01]  /*23e0*/  STG.E.64 desc[UR10][R8.64+0x18], R4 ;  /* 0x0000180408007986 */ /* 0x0003e2000c101b0a */
[----:B------:R-:W-:-:S04]  /*23f0*/  IADD3 R3, PT, PT, R3, 0x4, RZ ;  /* 0x0000000403037810 */ /* 0x000fc80007ffe0ff */
[----:B------:R-:W-:-:S13]  /*2400*/  ISETP.GE.AND P0, PT, R3, R0, PT ;  /* 0x000000000300720c */ /* 0x000fda0003f06270 */
[----:B-1----:R-:W-:Y:S05]  /*2410*/  @!P0 BRA `(.L_x_71) ;  /* 0xffffffe400708947 */ /* 0x002fea000383ffff */
[----:B------:R-:W-:Y:S05]  /*2420*/  EXIT ;  /* 0x000000000000794d */ /* 0x000fea0003800000 */
        .weak           $__internal_0_$__cuda_sm20_div_rn_f64_full
        .type           $__internal_0_$__cuda_sm20_div_rn_f64_full,@function
        .size           $__internal_0_$__cuda_sm20_div_rn_f64_full,(.L_x_78 - $__internal_0_$__cuda_sm20_div_rn_f64_full)
$__internal_0_$__cuda_sm20_div_rn_f64_full:
[C---:B------:R-:W-:Y:S01]  /*2430*/  FSETP.GEU.AND P0, PT, |R13|.reuse, 1.469367938527859385e-39, PT ;  /* 0x001000000d00780b */ /* 0x040fe20003f0e200 */
[----:B------:R-:W-:Y:S01]  /*2440*/  IMAD.MOV.U32 R16, RZ, RZ, 0x1 ;  /* 0x00000001ff107424 */ /* 0x000fe200078e00ff */
[----:B------:R-:W-:Y:S01]  /*2450*/  LOP3.LUT R10, R13, 0x800fffff, RZ, 0xc0, !PT ;  /* 0x800fffff0d0a7812 */ /* 0x000fe200078ec0ff */
[----:B------:R-:W-:Y:S01]  /*2460*/  BSSY.RECONVERGENT B2, `(.L_x_72) ;  /* 0x0000054000027945 */ /* 0x000fe20003800200 */
[C---:B------:R-:W-:Y:S02]  /*2470*/  FSETP.GEU.AND P3, PT, |R15|.reuse, 1.469367938527859385e-39, PT ;  /* 0x001000000f00780b */ /* 0x040fe40003f6e200 */
[----:B------:R-:W-:Y:S01]  /*2480*/  LOP3.LUT R11, R10, 0x3ff00000, RZ, 0xfc, !PT ;  /* 0x3ff000000a0b7812 */ /* 0x000fe200078efcff */
[----:B------:R-:W-:Y:S01]  /*2490*/  IMAD.MOV.U32 R10, RZ, RZ, R12 ;  /* 0x000000ffff0a7224 */ /* 0x000fe200078e000c */
[----:B------:R-:W-:Y:S02]  /*24a0*/  LOP3.LUT R4, R15, 0x7ff00000, RZ, 0xc0, !PT ;  /* 0x7ff000000f047812 */ /* 0x000fe400078ec0ff */
[----:B------:R-:W-:-:S03]  /*24b0*/  LOP3.LUT R7, R13, 0x7ff00000, RZ, 0xc0, !PT ;  /* 0x7ff000000d077812 */ /* 0x000fc600078ec0ff */
[----:B------:R-:W-:Y:S01]  /*24c0*/  @!P0 DMUL R10, R12, 8.98846567431157953865e+307 ;  /* 0x7fe000000c0a8828 */ /* 0x000fe20000000000 */
[----:B------:R-:W-:-:S03]  /*24d0*/  ISETP.GE.U32.AND P2, PT, R4, R7, PT ;  /* 0x000000070400720c */ /* 0x000fc60003f46070 */
[----:B------:R-:W-:Y:S01]  /*24e0*/  @!P3 LOP3.LUT R5, R13, 0x7ff00000, RZ, 0xc0, !PT ;  /* 0x7ff000000d05b812 */ /* 0x000fe200078ec0ff */
[----:B------:R-:W-:Y:S01]  /*24f0*/  @!P3 IMAD.MOV.U32 R22, RZ, RZ, RZ ;  /* 0x000000ffff16b224 */ /* 0x000fe200078e00ff */
[----:B------:R-:W0:Y:S02]  /*2500*/  MUFU.RCP64H R17, R11 ;  /* 0x0000000b00117308 */ /* 0x000e240000001800 */
[----:B------:R-:W-:Y:S02]  /*2510*/  @!P3 ISETP.GE.U32.AND P4, PT, R4, R5, PT ;  /* 0x000000050400b20c */ /* 0x000fe40003f86070 */
[----:B------:R-:W-:Y:S02]  /*2520*/  MOV R5, 0x1ca00000 ;  /* 0x1ca0000000057802 */ /* 0x000fe40000000f00 */
[----:B------:R-:W-:Y:S02]  /*2530*/  @!P0 LOP3.LUT R7, R11, 0x7ff00000, RZ, 0xc0, !PT ;  /* 0x7ff000000b078812 */ /* 0x000fe400078ec0ff */
[----:B------:R-:W-:-:S04]  /*2540*/  @!P3 SEL R19, R5, 0x63400000, !P4 ;  /* 0x634000000513b807 */ /* 0x000fc80006000000 */
[----:B------:R-:W-:-:S04]  /*2550*/  @!P3 LOP3.LUT R6, R19, 0x80000000, R15, 0xf8, !PT ;  /* 0x800000001306b812 */ /* 0x000fc800078ef80f */
[----:B------:R-:W-:Y:S01]  /*2560*/  @!P3 LOP3.LUT R23, R6, 0x100000, RZ, 0xfc, !PT ;  /* 0x001000000617b812 */ /* 0x000fe200078efcff */
[----:B0-----:R-:W-:Y:S01]  /*2570*/  DFMA R20, R16, -R10, 1 ;  /* 0x3ff000001014742b */ /* 0x001fe2000000080a */
[----:B------:R-:W-:-:S07]  /*2580*/  MOV R6, R4 ;  /* 0x0000000400067202 */ /* 0x000fce0000000f00 */
[----:B------:R-:W-:-:S08]  /*2590*/  DFMA R20, R20, R20, R20 ;  /* 0x000000141414722b */ /* 0x000fd00000000014 */
[----:B------:R-:W-:Y:S01]  /*25a0*/  DFMA R20, R16, R20, R16 ;  /* 0x000000141014722b */ /* 0x000fe20000000010 */
[----:B------:R-:W-:Y:S01]  /*25b0*/  SEL R17, R5, 0x63400000, !P2 ;  /* 0x6340000005117807 */ /* 0x000fe20005000000 */
[----:B------:R-:W-:-:S03]  /*25c0*/  IMAD.MOV.U32 R16, RZ, RZ, R14 ;  /* 0x000000ffff107224 */ /* 0x000fc600078e000e */
[----:B------:R-:W-:-:S03]  /*25d0*/  LOP3.LUT R17, R17, 0x800fffff, R15, 0xf8, !PT ;  /* 0x800fffff11117812 */ /* 0x000fc600078ef80f */
[----:B------:R-:W-:-:S03]  /*25e0*/  DFMA R18, R20, -R10, 1 ;  /* 0x3ff000001412742b */ /* 0x000fc6000000080a */
[----:B------:R-:W-:-:S05]  /*25f0*/  @!P3 DFMA R16, R16, 2, -R22 ;  /* 0x400000001010b82b */ /* 0x000fca0000000816 */
[----:B------:R-:W-:-:S05]  /*2600*/  DFMA R18, R20, R18, R20 ;  /* 0x000000121412722b */ /* 0x000fca0000000014 */
[----:B------:R-:W-:-:S03]  /*2610*/  @!P3 LOP3.LUT R6, R17, 0x7ff00000, RZ, 0xc0, !PT ;  /* 0x7ff000001106b812 */ /* 0x000fc600078ec0ff */
[----:B------:R-:W-:Y:S02]  /*2620*/  DMUL R20, R18, R16 ;  /* 0x0000001012147228 */ /* 0x000fe40000000000 */
[----:B------:R-:W-:-:S05]  /*2630*/  VIADD R28, R6, 0xffffffff ;  /* 0xffffffff061c7836 */ /* 0x000fca0000000000 */
[----:B------:R-:W-:Y:S01]  /*2640*/  ISETP.GT.U32.AND P0, PT, R28, 0x7feffffe, PT ;  /* 0x7feffffe1c00780c */ /* 0x000fe20003f04070 */
[----:B------:R-:W-:Y:S01]  /*2650*/  VIADD R28, R7, 0xffffffff ;  /* 0xffffffff071c7836 */ /* 0x000fe20000000000 */
[----:B------:R-:W-:-:S04]  /*2660*/  DFMA R22, R20, -R10, R16 ;  /* 0x8000000a1416722b */ /* 0x000fc80000000010 */
[----:B------:R-:W-:-:S04]  /*2670*/  ISETP.GT.U32.OR P0, PT, R28, 0x7feffffe, P0 ;  /* 0x7feffffe1c00780c */ /* 0x000fc80000704470 */
[----:B------:R-:W-:-:S09]  /*2680*/  DFMA R22, R18, R22, R20 ;  /* 0x000000161216722b */ /* 0x000fd20000000014 */
[----:B------:R-:W-:Y:S05]  /*2690*/  @P0 BRA `(.L_x_73) ;  /* 0x00000000006c0947 */ /* 0x000fea0003800000 */
[----:B------:R-:W-:-:S04]  /*26a0*/  LOP3.LUT R7, R13, 0x7ff00000, RZ, 0xc0, !PT ;  /* 0x7ff000000d077812 */ /* 0x000fc800078ec0ff */
[CC--:B------:R-:W-:Y:S02]  /*26b0*/  VIADDMNMX R6, R4.reuse, -R7.reuse, 0xb9600000, !PT ;  /* 0xb960000004067446 */ /* 0x0c0fe40007800907 */
[----:B------:R-:W-:Y:S02]  /*26c0*/  ISETP.GE.U32.AND P0, PT, R4, R7, PT ;  /* 0x000000070400720c */ /* 0x000fe40003f06070 */
[----:B------:R-:W-:Y:S02]  /*26d0*/  VIMNMX R6, PT, PT, R6, 0x46a00000, PT ;  /* 0x46a0000006067848 */ /* 0x000fe40003fe0100 */
[----:B------:R-:W-:-:S04]  /*26e0*/  SEL R5, R5, 0x63400000, !P0 ;  /* 0x6340000005057807 */ /* 0x000fc80004000000 */
[----:B------:R-:W-:Y:S01]  /*26f0*/  IADD3 R5, PT, PT, -R5, R6, RZ ;  /* 0x0000000605057210 */ /* 0x000fe20007ffe1ff */
[----:B------:R-:W-:-:S04]  /*2700*/  IMAD.MOV.U32 R6, RZ, RZ, RZ ;  /* 0x000000ffff067224 */ /* 0x000fc800078e00ff */
[----:B------:R-:W-:-:S06]  /*2710*/  VIADD R7, R5, 0x7fe00000 ;  /* 0x7fe0000005077836 */ /* 0x000fcc0000000000 */
[----:B------:R-:W-:-:S10]  /*2720*/  DMUL R18, R22, R6 ;  /* 0x0000000616127228 */ /* 0x000fd40000000000 */
[----:B------:R-:W-:-:S13]  /*2730*/  FSETP.GTU.AND P0, PT, |R19|, 1.469367938527859385e-39, PT ;  /* 0x001000001300780b */ /* 0x000fda0003f0c200 */
[----:B------:R-:W-:Y:S05]  /*2740*/  @P0 BRA `(.L_x_74) ;  /* 0x0000000000940947 */ /* 0x000fea0003800000 */
[----:B------:R-:W-:-:S06]  /*2750*/  DFMA R10, R22, -R10, R16 ;  /* 0x8000000a160a722b */ /* 0x000fcc0000000010 */
[----:B------:R-:W-:-:S04]  /*2760*/  MOV R10, RZ ;  /* 0x000000ff000a7202 */ /* 0x000fc80000000f00 */
[C---:B------:R-:W-:Y:S02]  /*2770*/  FSETP.NEU.AND P0, PT, R11.reuse, RZ, PT ;  /* 0x000000ff0b00720b */ /* 0x040fe40003f0d000 */
[----:B------:R-:W-:-:S04]  /*2780*/  LOP3.LUT R13, R11, 0x80000000, R13, 0x48, !PT ;  /* 0x800000000b0d7812 */ /* 0x000fc800078e480d */
[----:B------:R-:W-:-:S07]  /*2790*/  LOP3.LUT R11, R13, R7, RZ, 0xfc, !PT ;  /* 0x000000070d0b7212 */ /* 0x000fce00078efcff */
[----:B------:R-:W-:Y:S05]  /*27a0*/  @!P0 BRA `(.L_x_74) ;  /* 0x00000000007c8947 */ /* 0x000fea0003800000 */
[----:B------:R-:W-:Y:S01]  /*27b0*/  IMAD.MOV R7, RZ, RZ, -R5 ;  /* 0x000000ffff077224 */ /* 0x000fe200078e0a05 */
[----:B------:R-:W-:Y:S01]  /*27c0*/  DMUL.RP R10, R22, R10 ;  /* 0x0000000a160a7228 */ /* 0x000fe20000008000 */
[----:B------:R-:W-:Y:S01]  /*27d0*/  IMAD.MOV.U32 R6, RZ, RZ, RZ ;  /* 0x000000ffff067224 */ /* 0x000fe200078e00ff */
[----:B------:R-:W-:-:S05]  /*27e0*/  IADD3 R5, PT, PT, -R5, -0x43300000, RZ ;  /* 0xbcd0000005057810 */ /* 0x000fca0007ffe1ff */
[----:B------:R-:W-:-:S03]  /*27f0*/  DFMA R6, R18, -R6, R22 ;  /* 0x800000061206722b */ /* 0x000fc60000000016 */
[----:B------:R-:W-:-:S07]  /*2800*/  LOP3.LUT R13, R11, R13, RZ, 0x3c, !PT ;  /* 0x0000000d0b0d7212 */ /* 0x000fce00078e3cff */
[----:B------:R-:W-:-:S04]  /*2810*/  FSETP.NEU.AND P0, PT, |R7|, R5, PT ;  /* 0x000000050700720b */ /* 0x000fc80003f0d200 */
[----:B------:R-:W-:Y:S02]  /*2820*/  FSEL R18, R10, R18, !P0 ;  /* 0x000000120a127208 */ /* 0x000fe40004000000 */
[----:B------:R-:W-:Y:S01]  /*2830*/  FSEL R19, R13, R19, !P0 ;  /* 0x000000130d137208 */ /* 0x000fe20004000000 */
[----:B------:R-:W-:Y:S06]  /*2840*/  BRA `(.L_x_74) ;  /* 0x0000000000547947 */ /* 0x000fec0003800000 */
.L_x_73:
[----:B------:R-:W-:-:S14]  /*2850*/  DSETP.NAN.AND P0, PT, R14, R14, PT ;  /* 0x0000000e0e00722a */ /* 0x000fdc0003f08000 */
[----:B------:R-:W-:Y:S05]  /*2860*/  @P0 BRA `(.L_x_75) ;  /* 0x0000000000440947 */ /* 0x000fea0003800000 */
[----:B------:R-:W-:-:S14]  /*2870*/  DSETP.NAN.AND P0, PT, R12, R12, PT ;  /* 0x0000000c0c00722a */ /* 0x000fdc0003f08000 */
[----:B------:R-:W-:Y:S05]  /*2880*/  @P0 BRA `(.L_x_76) ;  /* 0x0000000000300947 */ /* 0x000fea0003800000 */
[----:B------:R-:W-:Y:S01]  /*2890*/  ISETP.NE.AND P0, PT, R6, R7, PT ;  /* 0x000000070600720c */ /* 0x000fe20003f05270 */
[----:B------:R-:W-:Y:S01]  /*28a0*/  IMAD.MOV.U32 R19, RZ, RZ, -0x80000 ;  /* 0xfff80000ff137424 */ /* 0x000fe200078e00ff */
[----:B------:R-:W-:-:S11]  /*28b0*/  MOV R18, 0x0 ;  /* 0x0000000000127802 */ /* 0x000fd60000000f00 */
[----:B------:R-:W-:Y:S05]  /*28c0*/  @!P0 BRA `(.L_x_74) ;  /* 0x0000000000348947 */ /* 0x000fea0003800000 */
[----:B------:R-:W-:Y:S02]  /*28d0*/  ISETP.NE.AND P0, PT, R6, 0x7ff00000, PT ;  /* 0x7ff000000600780c */ /* 0x000fe40003f05270 */
[----:B------:R-:W-:Y:S02]  /*28e0*/  LOP3.LUT R19, R15, 0x80000000, R13, 0x48, !PT ;  /* 0x800000000f137812 */ /* 0x000fe400078e480d */
[----:B------:R-:W-:-:S13]  /*28f0*/  ISETP.EQ.OR P0, PT, R7, RZ, !P0 ;  /* 0x000000ff0700720c */ /* 0x000fda0004702670 */
[----:B------:R-:W-:Y:S01]  /*2900*/  @P0 LOP3.LUT R4, R19, 0x7ff00000, RZ, 0xfc, !PT ;  /* 0x7ff0000013040812 */ /* 0x000fe200078efcff */
[----:B------:R-:W-:Y:S01]  /*2910*/  @!P0 IMAD.MOV.U32 R18, RZ, RZ, RZ ;  /* 0x000000ffff128224 */ /* 0x000fe200078e00ff */
[----:B------:R-:W-:-:S03]  /*2920*/  @P0 MOV R18, RZ ;  /* 0x000000ff00120202 */ /* 0x000fc60000000f00 */
[----:B------:R-:W-:Y:S01]  /*2930*/  @P0 IMAD.MOV.U32 R19, RZ, RZ, R4 ;  /* 0x000000ffff130224 */ /* 0x000fe200078e0004 */
[----:B------:R-:W-:Y:S06]  /*2940*/  BRA `(.L_x_74) ;  /* 0x0000000000147947 */ /* 0x000fec0003800000 */
.L_x_76:
[----:B------:R-:W-:Y:S01]  /*2950*/  LOP3.LUT R19, R13, 0x80000, RZ, 0xfc, !PT ;  /* 0x000800000d137812 */ /* 0x000fe200078efcff */
[----:B------:R-:W-:Y:S01]  /*2960*/  IMAD.MOV.U32 R18, RZ, RZ, R12 ;  /* 0x000000ffff127224 */ /* 0x000fe200078e000c */
[----:B------:R-:W-:Y:S06]  /*2970*/  BRA `(.L_x_74) ;  /* 0x0000000000087947 */ /* 0x000fec0003800000 */
.L_x_75:
[----:B------:R-:W-:Y:S02]  /*2980*/  LOP3.LUT R19, R15, 0x80000, RZ, 0xfc, !PT ;  /* 0x000800000f137812 */ /* 0x000fe400078efcff */
[----:B------:R-:W-:-:S07]  /*2990*/  MOV R18, R14 ;  /* 0x0000000e00127202 */ /* 0x000fce0000000f00 */
.L_x_74:
[----:B------:R-:W-:Y:S05]  /*29a0*/  BSYNC.RECONVERGENT B2 ;  /* 0x0000000000027941 */ /* 0x000fea0003800200 */
.L_x_72:
[----:B------:R-:W-:Y:S01]  /*29b0*/  MOV R4, R2 ;  /* 0x0000000200047202 */ /* 0x000fe20000000f00 */
[----:B------:R-:W-:Y:S02]  /*29c0*/  IMAD.MOV.U32 R5, RZ, RZ, 0x0 ;  /* 0x00000000ff057424 */ /* 0x000fe400078e00ff */
[----:B------:R-:W-:Y:S02]  /*29d0*/  IMAD.MOV.U32 R6, RZ, RZ, R18 ;  /* 0x000000ffff067224 */ /* 0x000fe400078e0012 */
[----:B------:R-:W-:Y:S01]  /*29e0*/  IMAD.MOV.U32 R7, RZ, RZ, R19 ;  /* 0x000000ffff077224 */ /* 0x000fe200078e0013 */
[----:B------:R-:W-:Y:S06]  /*29f0*/  RET.REL.NODEC R4 `(_Z4initPdddddii) ;  /* 0xffffffd404807950 */ /* 0x000fec0003c3ffff */
.L_x_77:
        /* <DEDUP_REMOVED lines=16> */
.L_x_78:


//--------------------- .nv.shared._Z3runPdddliii --------------------------
	.section	.nv.shared._Z3runPdddliii,"aw",@nobits
	.sectionflags	@""
	.align	16
	.zero		1024


//--------------------- .nv.shared.reserved.0     --------------------------
	.section	.nv.shared.reserved.0,"aw",@nobits
	.weak		__nv_reservedSMEM_offset_0_alias
	.size		__nv_reservedSMEM_offset_0_alias, 0, 64
	.other		__nv_reservedSMEM_offset_0_alias,@"STO_CUDA_RESERVED_SHARED STV_DEFAULT"
__nv_reservedSMEM_offset_0_alias:
	.zero		0
	.zero		64


//--------------------- .nv.shared._Z4initPdddddii --------------------------
	.section	.nv.shared._Z4initPdddddii,"aw",@nobits
	.sectionflags	@""
	.align	16
	.zero		1024


//--------------------- .nv.constant0._Z3runPdddliii --------------------------
	.section	.nv.constant0._Z3runPdddliii,"a",@progbits
	.sectionflags	@""
	.align	4
.nv.constant0._Z3runPdddliii:
	.zero		940


//--------------------- .nv.constant0._Z4initPdddddii --------------------------
	.section	.nv.constant0._Z4initPdddddii,"a",@progbits
	.sectionflags	@""
	.align	4
.nv.constant0._Z4initPdddddii:
	.zero		944


//--------------------- SYMBOLS --------------------------

	.type		.nv.reservedSmem.offset0,@object
	.size		.nv.reservedSmem.offset0,0x4
	.type		.nv.reservedSmem.cap,@object
	.size		.nv.reservedSmem.cap,0x4
